	.headerflags	@"EF_CUDA_TEXMODE_UNIFIED EF_CUDA_64BIT_ADDRESS EF_CUDA_SM86 EF_CUDA_VIRTUAL_SM(EF_CUDA_SM86)"
	.elftype	@"ET_EXEC"


//--------------------- .nv.info                  --------------------------
	.section	.nv.info,"",@"SHT_CUDA_INFO"
	.align	4


	//----- nvinfo : EIATTR_REGCOUNT
	.align		4
        /*0000*/ 	.byte	0x04, 0x2f
        /*0002*/ 	.short	(.L_1 - .L_0)
	.align		4
.L_0:
        /*0004*/ 	.word	index@(triton_mm)
        /*0008*/ 	.word	0x00000080


	//----- nvinfo : EIATTR_MAX_STACK_SIZE
	.align		4
.L_1:
        /*000c*/ 	.byte	0x04, 0x23
        /*000e*/ 	.short	(.L_3 - .L_2)
	.align		4
.L_2:
        /*0010*/ 	.word	index@(triton_mm)
        /*0014*/ 	.word	0x00000000


	//----- nvinfo : EIATTR_MIN_STACK_SIZE
	.align		4
.L_3:
        /*0018*/ 	.byte	0x04, 0x12
        /*001a*/ 	.short	(.L_5 - .L_4)
	.align		4
.L_4:
        /*001c*/ 	.word	index@(triton_mm)
        /*0020*/ 	.word	0x00000000


	//----- nvinfo : EIATTR_FRAME_SIZE
	.align		4
.L_5:
        /*0024*/ 	.byte	0x04, 0x11
        /*0026*/ 	.short	(.L_7 - .L_6)
	.align		4
.L_6:
        /*0028*/ 	.word	index@(triton_mm)
        /*002c*/ 	.word	0x00000000
.L_7:


//--------------------- .nv.info.triton_mm        --------------------------
	.section	.nv.info.triton_mm,"",@"SHT_CUDA_INFO"
	.align	4


	//----- nvinfo : EIATTR_CUDA_API_VERSION
	.align		4
        /*0000*/ 	.byte	0x04, 0x37
        /*0002*/ 	.short	(.L_9 - .L_8)
.L_8:
        /*0004*/ 	.word	0x0000007b


	//----- nvinfo : EIATTR_SW2861232_WAR
	.align		4
.L_9:
        /*0008*/ 	.byte	0x01, 0x35
	.zero		2


	//----- nvinfo : EIATTR_PARAM_CBANK
	.align		4
        /*000c*/ 	.byte	0x04, 0x0a
        /*000e*/ 	.short	(.L_11 - .L_10)
	.align		4
.L_10:
        /*0010*/ 	.word	index@(.nv.constant0.triton_mm)
        /*0014*/ 	.short	0x0160
        /*0016*/ 	.short	0x001c


	//----- nvinfo : EIATTR_CBANK_PARAM_SIZE
	.align		4
.L_11:
        /*0018*/ 	.byte	0x03, 0x19
        /*001a*/ 	.short	0x001c


	//----- nvinfo : EIATTR_KPARAM_INFO
	.align		4
        /*001c*/ 	.byte	0x04, 0x17
        /*001e*/ 	.short	(.L_13 - .L_12)
.L_12:
        /*0020*/ 	.word	0x00000000
        /*0024*/ 	.short	0x0003
        /*0026*/ 	.short	0x0018
        /*0028*/ 	.byte	0x00, 0xf0, 0x11, 0x00


	//----- nvinfo : EIATTR_KPARAM_INFO
	.align		4
.L_13:
        /*002c*/ 	.byte	0x04, 0x17
        /*002e*/ 	.short	(.L_15 - .L_14)
.L_14:
        /*0030*/ 	.word	0x00000000
        /*0034*/ 	.short	0x0002
        /*0036*/ 	.short	0x0010
        /*0038*/ 	.byte	0x00, 0xf0, 0x21, 0x00


	//----- nvinfo : EIATTR_KPARAM_INFO
	.align		4
.L_15:
        /*003c*/ 	.byte	0x04, 0x17
        /*003e*/ 	.short	(.L_17 - .L_16)
.L_16:
        /*0040*/ 	.word	0x00000000
        /*0044*/ 	.short	0x0001
        /*0046*/ 	.short	0x0008
        /*0048*/ 	.byte	0x00, 0xf0, 0x21, 0x00


	//----- nvinfo : EIATTR_KPARAM_INFO
	.align		4
.L_17:
        /*004c*/ 	.byte	0x04, 0x17
        /*004e*/ 	.short	(.L_19 - .L_18)
.L_18:
        /*0050*/ 	.word	0x00000000
        /*0054*/ 	.short	0x0000
        /*0056*/ 	.short	0x0000
        /*0058*/ 	.byte	0x00, 0xf0, 0x21, 0x00


	//----- nvinfo : EIATTR_MAXREG_COUNT
	.align		4
.L_19:
        /*005c*/ 	.byte	0x03, 0x1b
        /*005e*/ 	.short	0x00ff


	//----- nvinfo : EIATTR_EXIT_INSTR_OFFSETS
	.align		4
        /*0060*/ 	.byte	0x04, 0x1c
        /*0062*/ 	.short	(.L_21 - .L_20)


	//   ....[0]....
.L_20:
        /*0064*/ 	.word	0x00000030


	//   ....[1]....
        /*0068*/ 	.word	0x00005b80


	//   ....[2]....
        /*006c*/ 	.word	0x00005bd0


	//----- nvinfo : EIATTR_MAX_THREADS
	.align		4
.L_21:
        /*0070*/ 	.byte	0x04, 0x05
        /*0072*/ 	.short	(.L_23 - .L_22)
.L_22:
        /*0074*/ 	.word	0x00000100
        /*0078*/ 	.word	0x00000001
        /*007c*/ 	.word	0x00000001
.L_23:


//--------------------- .nv.rel.action            --------------------------
	.section	.nv.rel.action,"",@"SHT_CUDA_RELOCINFO"
	.align	8
	.sectionentsize	8
        /*0000*/ 	.byte	0x73, 0x00, 0x00, 0x00, 0x00, 0x00, 0x00, 0x00, 0x00, 0x00, 0x00, 0x11, 0x25, 0x00, 0x05, 0x36


//--------------------- .nv.constant0.triton_mm   --------------------------
	.section	.nv.constant0.triton_mm,"a",@progbits
	.align	4
.nv.constant0.triton_mm:
	.zero		380


//--------------------- .text.triton_mm           --------------------------
	.section	.text.triton_mm,"ax",@progbits
	.sectionflags	@"SHF_BARRIERS=1"
	.sectioninfo	@"SHI_REGISTERS=128"
	.align	128
        .global         triton_mm
        .type           triton_mm,@function
        .size           triton_mm,(.L_x_3 - triton_mm)
        .other          triton_mm,@"STO_CUDA_ENTRY STV_DEFAULT"
triton_mm:
.text.triton_mm:
[----:B------:R-:W-:-:S02]  /*0000*/  MOV R1, c[0x0][0x28] ;  /* 0x00000a0000017a02 */ /* 0x000fc40000000f00 */
[----:B------:R-:W-:-:S04]  /*0010*/  MOV R0, c[0x0][0x178] ;  /* 0x00005e0000007a02 */ /* 0x000fc80000000f00 */
[----:B------:R-:W-:-:S13]  /*0020*/  LOP3.LUT P0, RZ, R0, 0xffffff, RZ, 0xc0, !PT ;  /* 0x00ffffff00ff7812 */ /* 0x000fda000780c0ff */
[----:B------:R-:W-:Y:S05]  /*0030*/  @!P0 EXIT ;  /* 0x000000000000894d */ /* 0x000fea0003800000 */
[----:B------:R-:W1:Y:S01]  /*0040*/  S2R R9, SR_CTAID.X ;  /* 0x0000000000097919 */ /* 0x000e620000002500 */
[----:B------:R-:W-:Y:S01]  /*0050*/  IADD3 R0, R0, 0x7f, RZ ;  /* 0x0000007f00007810 */ /* 0x000fe20007ffe0ff */
[----:B------:R-:W-:Y:S01]  /*0060*/  ULDC.64 UR10, c[0x0][0x118] ;  /* 0x00004600000a7ab9 */ /* 0x000fe20000000a00 */
[----:B------:R-:W-:Y:S01]  /*0070*/  IABS R15, c[0x0][0x178] ;  /* 0x00005e00000f7a13 */ /* 0x000fe20000000000 */
[----:B------:R-:W2:Y:S01]  /*0080*/  S2R R16, SR_TID.X ;  /* 0x0000000000107919 */ /* 0x000ea20000002100 */
[----:B------:R-:W-:Y:S01]  /*0090*/  SHF.R.S32.HI R3, RZ, 0x1f, R0 ;  /* 0x0000001fff037819 */ /* 0x000fe20000011400 */
[----:B------:R-:W-:Y:S01]  /*00a0*/  CS2R R28, SRZ ;  /* 0x00000000001c7805 */ /* 0x000fe2000001ff00 */
[----:B------:R-:W-:Y:S01]  /*00b0*/  MOV R23, 0x4 ;  /* 0x0000000400177802 */ /* 0x000fe20000000f00 */
[----:B------:R-:W-:Y:S01]  /*00c0*/  CS2R R30, SRZ ;  /* 0x00000000001e7805 */ /* 0x000fe2000001ff00 */
[----:B------:R-:W-:Y:S01]  /*00d0*/  LEA.HI R3, R3, R0, RZ, 0x7 ;  /* 0x0000000003037211 */ /* 0x000fe200078f38ff */
[----:B------:R-:W-:Y:S01]  /*00e0*/  CS2R R44, SRZ ;  /* 0x00000000002c7805 */ /* 0x000fe2000001ff00 */
[----:B------:R-:W-:Y:S01]  /*00f0*/  MOV R78, 0xffffffe0 ;  /* 0xffffffe0004e7802 */ /* 0x000fe20000000f00 */
[----:B------:R-:W-:Y:S01]  /*0100*/  CS2R R46, SRZ ;  /* 0x00000000002e7805 */ /* 0x000fe2000001ff00 */
        /* <DEDUP_REMOVED lines=8> */
[----:B------:R-:W-:-:S02]  /*0190*/  UMOV UR4, URZ ;  /* 0x0000003f00047c82 */ /* 0x000fc40008000000 */
[----:B------:R-:W-:Y:S01]  /*01a0*/  UMOV UR6, URZ ;  /* 0x0000003f00067c82 */ /* 0x000fe20008000000 */
[----:B-1----:R-:W-:Y:S01]  /*01b0*/  SHF.R.S32.HI R2, RZ, 0x1f, R9 ;  /* 0x0000001fff027819 */ /* 0x002fe20000011409 */
[----:B------:R-:W-:Y:S01]  /*01c0*/  UMOV UR7, URZ ;  /* 0x0000003f00077c82 */ /* 0x000fe20008000000 */
[----:B------:R-:W-:Y:S01]  /*01d0*/  ISETP.GE.AND P1, PT, R9, RZ, PT ;  /* 0x000000ff0900720c */ /* 0x000fe20003f26270 */
[----:B------:R-:W-:Y:S01]  /*01e0*/  UMOV UR8, 0xc000 ;  /* 0x0000c00000087882 */ /* 0x000fe20000000000 */
[----:B------:R-:W-:Y:S01]  /*01f0*/  LEA.HI R4, R2, R9, RZ, 0x5 ;  /* 0x0000000902047211 */ /* 0x000fe200078f28ff */
[----:B------:R-:W-:Y:S01]  /*0200*/  UMOV UR5, URZ ;  /* 0x0000003f00057c82 */ /* 0x000fe20008000000 */
[----:B--2---:R-:W-:Y:S02]  /*0210*/  SHF.L.U32 R77, R16, 0x2, RZ ;  /* 0x00000002104d7819 */ /* 0x004fe400000006ff */
[----:B------:R-:W-:Y:S02]  /*0220*/  SHF.R.S32.HI R2, RZ, 0x5, R4 ;  /* 0x00000005ff027819 */ /* 0x000fe40000011404 */
[----:B------:R-:W-:-:S02]  /*0230*/  LOP3.LUT R4, R4, 0xffffffe0, RZ, 0xc0, !PT ;  /* 0xffffffe004047812 */ /* 0x000fc400078ec0ff */
[----:B------:R-:W-:Y:S02]  /*0240*/  SHF.L.U32 R0, R2, 0x3, RZ ;  /* 0x0000000302007819 */ /* 0x000fe400000006ff */
[----:B------:R-:W-:Y:S02]  /*0250*/  IADD3 R4, -R4, R9, RZ ;  /* 0x0000000904047210 */ /* 0x000fe40007ffe1ff */
[----:B------:R-:W-:Y:S02]  /*0260*/  LEA.HI.SX32 R3, R3, -R0, 0x19 ;  /* 0x8000000003037211 */ /* 0x000fe400078fcaff */
[----:B------:R-:W-:Y:S02]  /*0270*/  SHF.L.U32 R76, R16, 0x3, RZ ;  /* 0x00000003104c7819 */ /* 0x000fe400000006ff */
[----:B------:R-:W-:Y:S02]  /*0280*/  IMNMX R5, R3, 0x8, PT ;  /* 0x0000000803057817 */ /* 0x000fe40003800200 */
[----:B------:R-:W-:-:S02]  /*0290*/  LOP3.LUT R76, R76, 0x1f80, RZ, 0xc0, !PT ;  /* 0x00001f804c4c7812 */ /* 0x000fc400078ec0ff */
[-C--:B------:R-:W-:Y:S02]  /*02a0*/  IABS R11, R5.reuse ;  /* 0x00000005000b7213 */ /* 0x080fe40000000000 */
[----:B------:R-:W-:Y:S02]  /*02b0*/  IABS R10, R5 ;  /* 0x00000005000a7213 */ /* 0x000fe40000000000 */
[----:B------:R-:W1:Y:S02]  /*02c0*/  I2F.RP R6, R11 ;  /* 0x0000000b00067306 */ /* 0x000e640000209400 */
[----:B------:R-:W-:-:S06]  /*02d0*/  IADD3 R13, RZ, -R10, RZ ;  /* 0x8000000aff0d7210 */ /* 0x000fcc0007ffe0ff */
[----:B-1----:R-:W1:Y:S02]  /*02e0*/  MUFU.RCP R6, R6 ;  /* 0x0000000600067308 */ /* 0x002e640000001000 */
[----:B-1----:R-:W-:-:S06]  /*02f0*/  IADD3 R2, R6, 0xffffffe, RZ ;  /* 0x0ffffffe06027810 */ /* 0x002fcc0007ffe0ff */
[----:B------:R-:W1:Y:S08]  /*0300*/  I2F.RP R6, R15 ;  /* 0x0000000f00067306 */ /* 0x000e700000209400 */
[----:B------:R2:W3:Y:S08]  /*0310*/  F2I.FTZ.U32.TRUNC.NTZ R3, R2 ;  /* 0x0000000200037305 */ /* 0x0004f0000021f000 */
[----:B-1----:R-:W1:Y:S01]  /*0320*/  MUFU.RCP R6, R6 ;  /* 0x0000000600067308 */ /* 0x002e620000001000 */
[----:B--2---:R-:W-:-:S02]  /*0330*/  MOV R2, RZ ;  /* 0x000000ff00027202 */ /* 0x004fc40000000f00 */
[----:B---3--:R-:W-:-:S05]  /*0340*/  IADD3 R8, RZ, -R3, RZ ;  /* 0x80000003ff087210 */ /* 0x008fca0007ffe0ff */
[----:B------:R-:W-:Y:S01]  /*0350*/  IMAD R7, R8, R11, RZ ;  /* 0x0000000b08077224 */ /* 0x000fe200078e02ff */
[----:B------:R-:W-:-:S03]  /*0360*/  IABS R8, R9 ;  /* 0x0000000900087213 */ /* 0x000fc60000000000 */
[----:B------:R-:W-:Y:S01]  /*0370*/  IMAD.HI.U32 R7, R3, R7, R2 ;  /* 0x0000000703077227 */ /* 0x000fe200078e0002 */
[----:B------:R-:W-:Y:S02]  /*0380*/  MOV R3, R8 ;  /* 0x0000000800037202 */ /* 0x000fe40000000f00 */
[----:B------:R-:W-:Y:S02]  /*0390*/  IABS R8, R4 ;  /* 0x0000000400087213 */ /* 0x000fe40000000000 */
[----:B------:R-:W-:Y:S01]  /*03a0*/  LOP3.LUT R4, R4, R5, RZ, 0x3c, !PT ;  /* 0x0000000504047212 */ /* 0x000fe200078e3cff */
[----:B------:R-:W-:-:S03]  /*03b0*/  IMAD.HI.U32 R2, R7, R3, RZ ;  /* 0x0000000307027227 */ /* 0x000fc600078e00ff */
[----:B------:R-:W-:Y:S01]  /*03c0*/  ISETP.GE.AND P3, PT, R4, RZ, PT ;  /* 0x000000ff0400720c */ /* 0x000fe20003f66270 */
[----:B------:R-:W-:Y:S01]  /*03d0*/  IMAD R2, R2, R13, R3 ;  /* 0x0000000d02027224 */ /* 0x000fe200078e0203 */
[----:B-1----:R-:W-:Y:S01]  /*03e0*/  IADD3 R3, R6, 0xffffffe, RZ ;  /* 0x0ffffffe06037810 */ /* 0x002fe20007ffe0ff */
[----:B------:R-:W-:Y:S01]  /*03f0*/  IMAD.HI.U32 R6, R7, R8, RZ ;  /* 0x0000000807067227 */ /* 0x000fe200078e00ff */
[----:B------:R-:W-:Y:S02]  /*0400*/  LOP3.LUT R7, RZ, R5, RZ, 0x33, !PT ;  /* 0x00000005ff077212 */ /* 0x000fe400078e33ff */
[C---:B------:R-:W-:Y:S01]  /*0410*/  ISETP.GT.U32.AND P0, PT, R11.reuse, R2, PT ;  /* 0x000000020b00720c */ /* 0x040fe20003f04070 */
[----:B------:R-:W-:Y:S01]  /*0420*/  IMAD R8, R6, R13, R8 ;  /* 0x0000000d06087224 */ /* 0x000fe200078e0208 */
[----:B------:R-:W1:Y:S04]  /*0430*/  F2I.FTZ.U32.TRUNC.NTZ R3, R3 ;  /* 0x0000000300037305 */ /* 0x000e68000021f000 */
[----:B------:R-:W-:-:S07]  /*0440*/  ISETP.GT.U32.AND P2, PT, R11, R8, PT ;  /* 0x000000080b00720c */ /* 0x000fce0003f44070 */
[----:B------:R-:W-:-:S04]  /*0450*/  @!P0 IADD3 R2, R2, -R11, RZ ;  /* 0x8000000b02028210 */ /* 0x000fc80007ffe0ff */
[----:B------:R-:W-:Y:S02]  /*0460*/  ISETP.GT.U32.AND P0, PT, R11, R2, PT ;  /* 0x000000020b00720c */ /* 0x000fe40003f04070 */
[----:B-1----:R-:W-:Y:S02]  /*0470*/  IADD3 R10, RZ, -R3, RZ ;  /* 0x80000003ff0a7210 */ /* 0x002fe40007ffe0ff */
[----:B------:R-:W-:Y:S02]  /*0480*/  @!P2 IADD3 R8, R8, -R11, RZ ;  /* 0x8000000b0808a210 */ /* 0x000fe40007ffe0ff */
[----:B------:R-:W-:-:S07]  /*0490*/  @!P2 IADD3 R6, R6, 0x1, RZ ;  /* 0x000000010606a810 */ /* 0x000fce0007ffe0ff */
[-C--:B------:R-:W-:Y:S02]  /*04a0*/  @!P0 IADD3 R2, R2, -R11.reuse, RZ ;  /* 0x8000000b02028210 */ /* 0x080fe40007ffe0ff */
[----:B------:R-:W-:Y:S02]  /*04b0*/  ISETP.NE.AND P0, PT, R5, RZ, PT ;  /* 0x000000ff0500720c */ /* 0x000fe40003f05270 */
[----:B------:R-:W-:Y:S02]  /*04c0*/  @!P1 IADD3 R2, -R2, RZ, RZ ;  /* 0x000000ff02029210 */ /* 0x000fe40007ffe1ff */
[----:B------:R-:W-:Y:S02]  /*04d0*/  ISETP.GE.U32.AND P1, PT, R8, R11, PT ;  /* 0x0000000b0800720c */ /* 0x000fe40003f26070 */
[----:B------:R-:W-:Y:S02]  /*04e0*/  SEL R9, R7, R2, !P0 ;  /* 0x0000000207097207 */ /* 0x000fe40004000000 */
[----:B------:R-:W-:-:S02]  /*04f0*/  SHF.R.U32.HI R2, RZ, 0x3, R16 ;  /* 0x00000003ff027819 */ /* 0x000fc40000011610 */
[----:B------:R-:W-:Y:S01]  /*0500*/  IADD3 R0, R0, R9, RZ ;  /* 0x0000000900007210 */ /* 0x000fe20007ffe0ff */
[----:B------:R-:W-:Y:S01]  /*0510*/  IMAD R9, R10, R15, RZ ;  /* 0x0000000f0a097224 */ /* 0x000fe200078e02ff */
[----:B------:R-:W-:Y:S02]  /*0520*/  SGXT.U32 R5, R2, 0x5 ;  /* 0x000000050205781a */ /* 0x000fe40000000000 */
[----:B------:R-:W-:Y:S02]  /*0530*/  SHF.L.U32 R0, R0, 0x7, RZ ;  /* 0x0000000700007819 */ /* 0x000fe400000006ff */
[----:B------:R-:W-:Y:S02]  /*0540*/  MOV R2, RZ ;  /* 0x000000ff00027202 */ /* 0x000fe40000000f00 */
[C---:B------:R-:W-:Y:S02]  /*0550*/  LOP3.LUT R18, R0.reuse, R5, RZ, 0xfc, !PT ;  /* 0x0000000500127212 */ /* 0x040fe400078efcff */
[----:B------:R-:W-:Y:S01]  /*0560*/  LOP3.LUT R19, R0, 0x20, R5, 0xfe, !PT ;  /* 0x0000002000137812 */ /* 0x000fe200078efe05 */
[----:B------:R-:W-:Y:S01]  /*0570*/  IMAD.HI.U32 R2, R3, R9, R2 ;  /* 0x0000000903027227 */ /* 0x000fe200078e0002 */
[----:B------:R-:W-:-:S02]  /*0580*/  IABS R9, R18 ;  /* 0x0000001200097213 */ /* 0x000fc40000000000 */
[----:B------:R-:W-:Y:S02]  /*0590*/  IABS R11, R19 ;  /* 0x00000013000b7213 */ /* 0x000fe40000000000 */
[--C-:B------:R-:W-:Y:S01]  /*05a0*/  LOP3.LUT R20, R0, 0x40, R5.reuse, 0xfe, !PT ;  /* 0x0000004000147812 */ /* 0x100fe200078efe05 */
[----:B------:R-:W-:Y:S01]  /*05b0*/  IMAD.HI.U32 R3, R2, R9, RZ ;  /* 0x0000000902037227 */ /* 0x000fe200078e00ff */
[----:B------:R-:W-:Y:S02]  /*05c0*/  LOP3.LUT R21, R0, 0x60, R5, 0xfe, !PT ;  /* 0x0000006000157812 */ /* 0x000fe400078efe05 */
[----:B------:R-:W-:Y:S01]  /*05d0*/  IABS R13, R20 ;  /* 0x00000014000d7213 */ /* 0x000fe20000000000 */
[C---:B------:R-:W-:Y:S01]  /*05e0*/  IMAD.HI.U32 R4, R2.reuse, R11, RZ ;  /* 0x0000000b02047227 */ /* 0x040fe200078e00ff */
[----:B------:R-:W-:Y:S02]  /*05f0*/  IABS R17, R21 ;  /* 0x0000001500117213 */ /* 0x000fe40000000000 */
[----:B------:R-:W-:Y:S01]  /*0600*/  IADD3 R10, -R3, RZ, RZ ;  /* 0x000000ff030a7210 */ /* 0x000fe20007ffe1ff */
[----:B------:R-:W-:Y:S01]  /*0610*/  IMAD.HI.U32 R8, R2, R13, RZ ;  /* 0x0000000d02087227 */ /* 0x000fe200078e00ff */
[----:B------:R-:W-:-:S02]  /*0620*/  IADD3 R12, -R4, RZ, RZ ;  /* 0x000000ff040c7210 */ /* 0x000fc40007ffe1ff */
[----:B------:R-:W-:Y:S01]  /*0630*/  @P1 IADD3 R6, R6, 0x1, RZ ;  /* 0x0000000106061810 */ /* 0x000fe20007ffe0ff */
[----:B------:R-:W-:Y:S01]  /*0640*/  IMAD.HI.U32 R2, R2, R17, RZ ;  /* 0x0000001102027227 */ /* 0x000fe200078e00ff */
[----:B------:R-:W-:Y:S02]  /*0650*/  IADD3 R14, -R8, RZ, RZ ;  /* 0x000000ff080e7210 */ /* 0x000fe40007ffe1ff */
[----:B------:R-:W-:Y:S01]  /*0660*/  @!P3 IADD3 R6, -R6, RZ, RZ ;  /* 0x000000ff0606b210 */ /* 0x000fe20007ffe1ff */
[C---:B------:R-:W-:Y:S01]  /*0670*/  IMAD R4, R15.reuse, R10, R9 ;  /* 0x0000000a0f047224 */ /* 0x040fe200078e0209 */
[----:B------:R-:W-:Y:S01]  /*0680*/  IADD3 R2, -R2, RZ, RZ ;  /* 0x000000ff02027210 */ /* 0x000fe20007ffe1ff */
[C---:B------:R-:W-:Y:S01]  /*0690*/  IMAD R8, R15.reuse, R12, R11 ;  /* 0x0000000c0f087224 */ /* 0x040fe200078e020b */
[----:B------:R-:W-:Y:S01]  /*06a0*/  SHF.R.U32.HI R3, RZ, 0x4, R16 ;  /* 0x00000004ff037819 */ /* 0x000fe20000011610 */
[C---:B------:R-:W-:Y:S01]  /*06b0*/  IMAD R9, R15.reuse, R14, R13 ;  /* 0x0000000e0f097224 */ /* 0x040fe200078e020d */
[C---:B------:R-:W-:Y:S01]  /*06c0*/  ISETP.GT.U32.AND P1, PT, R15.reuse, R4, PT ;  /* 0x000000040f00720c */ /* 0x040fe20003f24070 */
[C---:B------:R-:W-:Y:S01]  /*06d0*/  IMAD R10, R15.reuse, R2, R17 ;  /* 0x000000020f0a7224 */ /* 0x040fe200078e0211 */
[----:B------:R-:W-:-:S02]  /*06e0*/  ISETP.GT.U32.AND P2, PT, R15, R8, PT ;  /* 0x000000080f00720c */ /* 0x000fc40003f44070 */
[C---:B------:R-:W-:Y:S02]  /*06f0*/  ISETP.GT.U32.AND P3, PT, R15.reuse, R9, PT ;  /* 0x000000090f00720c */ /* 0x040fe40003f64070 */
[----:B------:R-:W-:Y:S02]  /*0700*/  ISETP.GT.U32.AND P4, PT, R15, R10, PT ;  /* 0x0000000a0f00720c */ /* 0x000fe40003f84070 */
[----:B------:R-:W-:Y:S02]  /*0710*/  SGXT.U32 R3, R3, 0x4 ;  /* 0x000000040303781a */ /* 0x000fe40000000000 */
[----:B------:R-:W-:Y:S02]  /*0720*/  SEL R6, R7, R6, !P0 ;  /* 0x0000000607067207 */ /* 0x000fe40004000000 */
[----:B------:R-:W-:Y:S02]  /*0730*/  LOP3.LUT R2, R0, R3, RZ, 0xfc, !PT ;  /* 0x0000000300027212 */ /* 0x000fe400078efcff */
[----:B------:R-:W-:-:S02]  /*0740*/  @!P1 IADD3 R4, R4, -R15, RZ ;  /* 0x8000000f04049210 */ /* 0x000fc40007ffe0ff */
[-C--:B------:R-:W-:Y:S02]  /*0750*/  @!P2 IADD3 R8, R8, -R15.reuse, RZ ;  /* 0x8000000f0808a210 */ /* 0x080fe40007ffe0ff */
[----:B------:R-:W-:Y:S02]  /*0760*/  ISETP.GT.U32.AND P6, PT, R15, R4, PT ;  /* 0x000000040f00720c */ /* 0x000fe40003fc4070 */
[-C--:B------:R-:W-:Y:S02]  /*0770*/  @!P3 IADD3 R9, R9, -R15.reuse, RZ ;  /* 0x8000000f0909b210 */ /* 0x080fe40007ffe0ff */
[----:B------:R-:W-:Y:S02]  /*0780*/  @!P4 IADD3 R10, R10, -R15, RZ ;  /* 0x8000000f0a0ac210 */ /* 0x000fe40007ffe0ff */
[----:B------:R-:W-:Y:S02]  /*0790*/  SHF.R.S32.HI R0, RZ, 0x19, R6 ;  /* 0x00000019ff007819 */ /* 0x000fe40000011406 */
[----:B------:R-:W-:-:S02]  /*07a0*/  SHF.L.U32 R3, R6, 0x6, RZ ;  /* 0x0000000606037819 */ /* 0x000fc400000006ff */
[C---:B------:R-:W-:Y:S02]  /*07b0*/  ISETP.GT.U32.AND P1, PT, R15.reuse, R8, PT ;  /* 0x000000080f00720c */ /* 0x040fe40003f24070 */
[C---:B------:R-:W-:Y:S02]  /*07c0*/  ISETP.GT.U32.AND P2, PT, R15.reuse, R9, PT ;  /* 0x000000090f00720c */ /* 0x040fe40003f44070 */
[----:B------:R-:W-:Y:S02]  /*07d0*/  ISETP.GT.U32.AND P3, PT, R15, R10, PT ;  /* 0x0000000a0f00720c */ /* 0x000fe40003f64070 */
[----:B------:R-:W-:Y:S02]  /*07e0*/  @!P6 IADD3 R4, R4, -R15, RZ ;  /* 0x8000000f0404e210 */ /* 0x000fe40007ffe0ff */
[----:B------:R-:W-:Y:S02]  /*07f0*/  ISETP.GE.AND P0, PT, R18, RZ, PT ;  /* 0x000000ff1200720c */ /* 0x000fe40003f06270 */
[----:B------:R-:W-:-:S02]  /*0800*/  SGXT R0, R0, 0x1 ;  /* 0x000000010000781a */ /* 0x000fc40000000200 */
[----:B------:R-:W-:Y:S02]  /*0810*/  LOP3.LUT R7, R3, R5, RZ, 0xfc, !PT ;  /* 0x0000000503077212 */ /* 0x000fe400078efcff */
[----:B------:R-:W-:Y:S02]  /*0820*/  ISETP.GE.AND P4, PT, R19, RZ, PT ;  /* 0x000000ff1300720c */ /* 0x000fe40003f86270 */
[----:B------:R-:W-:Y:S02]  /*0830*/  ISETP.GE.AND P5, PT, R20, RZ, PT ;  /* 0x000000ff1400720c */ /* 0x000fe40003fa6270 */
[----:B------:R-:W-:Y:S02]  /*0840*/  ISETP.GE.AND P6, PT, R21, RZ, PT ;  /* 0x000000ff1500720c */ /* 0x000fe40003fc6270 */
[----:B------:R-:W-:Y:S02]  /*0850*/  LEA.HI R6, R0, R7, RZ, 0x8 ;  /* 0x0000000700067211 */ /* 0x000fe400078f40ff */
[----:B------:R-:W-:-:S02]  /*0860*/  LOP3.LUT R11, R3, 0x20, R5, 0xfe, !PT ;  /* 0x00000020030b7812 */ /* 0x000fc400078efe05 */
[----:B------:R-:W-:Y:S02]  /*0870*/  LOP3.LUT R6, R6, 0x7fff00, RZ, 0xc0, !PT ;  /* 0x007fff0006067812 */ /* 0x000fe400078ec0ff */
[-C--:B------:R-:W-:Y:S02]  /*0880*/  @!P1 IADD3 R8, R8, -R15.reuse, RZ ;  /* 0x8000000f08089210 */ /* 0x080fe40007ffe0ff */
[-C--:B------:R-:W-:Y:S02]  /*0890*/  @!P2 IADD3 R9, R9, -R15.reuse, RZ ;  /* 0x8000000f0909a210 */ /* 0x080fe40007ffe0ff */
[----:B------:R-:W-:Y:S02]  /*08a0*/  @!P3 IADD3 R10, R10, -R15, RZ ;  /* 0x8000000f0a0ab210 */ /* 0x000fe40007ffe0ff */
[----:B------:R-:W-:Y:S02]  /*08b0*/  LEA.HI R0, R0, R11, RZ, 0x8 ;  /* 0x0000000b00007211 */ /* 0x000fe400078f40ff */
[----:B------:R-:W-:-:S02]  /*08c0*/  IADD3 R12, R7, -R6, RZ ;  /* 0x80000006070c7210 */ /* 0x000fc40007ffe0ff */
[----:B------:R-:W-:Y:S02]  /*08d0*/  ISETP.NE.AND P1, PT, RZ, c[0x0][0x178], PT ;  /* 0x00005e00ff007a0c */ /* 0x000fe40003f25270 */
[----:B------:R-:W-:Y:S02]  /*08e0*/  LOP3.LUT R7, RZ, c[0x0][0x178], RZ, 0x33, !PT ;  /* 0x00005e00ff077a12 */ /* 0x000fe400078e33ff */
[----:B------:R-:W-:Y:S02]  /*08f0*/  @!P0 IADD3 R4, -R4, RZ, RZ ;  /* 0x000000ff04048210 */ /* 0x000fe40007ffe1ff */
[----:B------:R-:W-:Y:S02]  /*0900*/  @!P4 IADD3 R8, -R8, RZ, RZ ;  /* 0x000000ff0808c210 */ /* 0x000fe40007ffe1ff */
[----:B------:R-:W-:Y:S02]  /*0910*/  @!P5 IADD3 R9, -R9, RZ, RZ ;  /* 0x000000ff0909d210 */ /* 0x000fe40007ffe1ff */
[----:B------:R-:W-:-:S02]  /*0920*/  @!P6 IADD3 R10, -R10, RZ, RZ ;  /* 0x000000ff0a0ae210 */ /* 0x000fc40007ffe1ff */
[----:B------:R-:W-:Y:S02]  /*0930*/  LOP3.LUT R0, R0, 0x7fff00, RZ, 0xc0, !PT ;  /* 0x007fff0000007812 */ /* 0x000fe400078ec0ff */
[C---:B------:R-:W-:Y:S02]  /*0940*/  SEL R18, R7.reuse, R4, !P1 ;  /* 0x0000000407127207 */ /* 0x040fe40004800000 */
[C---:B------:R-:W-:Y:S02]  /*0950*/  SEL R8, R7.reuse, R8, !P1 ;  /* 0x0000000807087207 */ /* 0x040fe40004800000 */
[C---:B------:R-:W-:Y:S02]  /*0960*/  SEL R20, R7.reuse, R9, !P1 ;  /* 0x0000000907147207 */ /* 0x040fe40004800000 */
[----:B------:R-:W-:Y:S02]  /*0970*/  SEL R10, R7, R10, !P1 ;  /* 0x0000000a070a7207 */ /* 0x000fe40004800000 */
[----:B------:R-:W-:-:S02]  /*0980*/  IADD3 R14, R11, -R0, RZ ;  /* 0x800000000b0e7210 */ /* 0x000fc40007ffe0ff */
[----:B------:R-:W-:Y:S02]  /*0990*/  LOP3.LUT R7, R77, 0x1c, RZ, 0xc0, !PT ;  /* 0x0000001c4d077812 */ /* 0x000fe400078ec0ff */
[C---:B------:R-:W-:Y:S02]  /*09a0*/  LOP3.LUT R0, R5.reuse, 0x20, RZ, 0xfc, !PT ;  /* 0x0000002005007812 */ /* 0x040fe400078efcff */
[C---:B------:R-:W-:Y:S02]  /*09b0*/  LOP3.LUT R4, R5.reuse, 0x40, RZ, 0xfc, !PT ;  /* 0x0000004005047812 */ /* 0x040fe400078efcff */
[-C--:B------:R-:W-:Y:S02]  /*09c0*/  LEA R26, R14, R7.reuse, 0x9 ;  /* 0x000000070e1a7211 */ /* 0x080fe400078e48ff */
[C---:B------:R-:W-:Y:S02]  /*09d0*/  LOP3.LUT R6, R5.reuse, 0x60, RZ, 0xfc, !PT ;  /* 0x0000006005067812 */ /* 0x040fe400078efcff */
[----:B------:R-:W-:Y:S01]  /*09e0*/  LEA R14, R18, R7, 0x9 ;  /* 0x00000007120e7211 */ /* 0x000fe200078e48ff */
[----:B------:R-:W-:Y:S01]  /*09f0*/  IMAD.WIDE R26, R26, R23, c[0x0][0x168] ;  /* 0x00005a001a1a7625 */ /* 0x000fe200078e0217 */
[----:B------:R-:W-:-:S02]  /*0a00*/  LEA R85, R5, R7, 0x5 ;  /* 0x0000000705557211 */ /* 0x000fc400078e28ff */
[----:B------:R-:W-:Y:S01]  /*0a10*/  LEA R18, R8, R7, 0x9 ;  /* 0x0000000708127211 */ /* 0x000fe200078e48ff */
[----:B------:R-:W-:Y:S01]  /*0a20*/  IMAD.WIDE R14, R14, R23, c[0x0][0x160] ;  /* 0x000058000e0e7625 */ /* 0x000fe200078e0217 */
[-C--:B------:R-:W-:Y:S02]  /*0a30*/  LEA R0, R0, R7.reuse, 0x5 ;  /* 0x0000000700007211 */ /* 0x080fe400078e28ff */
[----:B------:R-:W-:Y:S01]  /*0a40*/  LEA R12, R12, R7, 0x9 ;  /* 0x000000070c0c7211 */ /* 0x000fe200078e48ff */
[----:B------:R-:W-:Y:S01]  /*0a50*/  IMAD.WIDE R18, R18, R23, c[0x0][0x160] ;  /* 0x0000580012127625 */ /* 0x000fe200078e0217 */
[-C--:B------:R-:W-:Y:S02]  /*0a60*/  LEA R20, R20, R7.reuse, 0x9 ;  /* 0x0000000714147211 */ /* 0x080fe400078e48ff */
[----:B------:R-:W-:Y:S01]  /*0a70*/  LEA R4, R4, R7, 0x5 ;  /* 0x0000000704047211 */ /* 0x000fe200078e28ff */
[----:B------:R-:W-:Y:S01]  /*0a80*/  IMAD.WIDE R24, R12, R23, c[0x0][0x168] ;  /* 0x00005a000c187625 */ /* 0x000fe200078e0217 */
[----:B------:R-:W-:-:S02]  /*0a90*/  LEA R10, R10, R7, 0x9 ;  /* 0x000000070a0a7211 */ /* 0x000fc400078e48ff */
[----:B------:R-:W-:Y:S01]  /*0aa0*/  LEA R6, R6, R7, 0x5 ;  /* 0x0000000706067211 */ /* 0x000fe200078e28ff */
[-C--:B------:R-:W-:Y:S01]  /*0ab0*/  IMAD.WIDE R20, R20, R23.reuse, c[0x0][0x160] ;  /* 0x0000580014147625 */ /* 0x080fe200078e0217 */
[----:B------:R-:W-:Y:S02]  /*0ac0*/  SHF.L.U32 R85, R85, 0x2, RZ ;  /* 0x0000000255557819 */ /* 0x000fe400000006ff */
[----:B------:R-:W-:Y:S01]  /*0ad0*/  SHF.L.U32 R83, R0, 0x2, RZ ;  /* 0x0000000200537819 */ /* 0x000fe200000006ff */
[----:B------:R-:W-:Y:S01]  /*0ae0*/  IMAD.WIDE R22, R10, R23, c[0x0][0x160] ;  /* 0x000058000a167625 */ /* 0x000fe200078e0217 */
[----:B------:R-:W-:Y:S01]  /*0af0*/  SHF.L.U32 R81, R4, 0x2, RZ ;  /* 0x0000000204517819 */ /* 0x000fe200000006ff */
[----:B------:R1:W-:Y:S01]  /*0b00*/  LDGSTS.E.BYPASS.128 [R85], [R14.64] ;  /* 0x000000000e557fae */ /* 0x0003e2000b901c4a */
[----:B------:R-:W-:Y:S02]  /*0b10*/  SHF.L.U32 R79, R6, 0x2, RZ ;  /* 0x00000002064f7819 */ /* 0x000fe400000006ff */
[----:B------:R-:W-:Y:S01]  /*0b20*/  IADD3 R4, P1, R14, 0x180, RZ ;  /* 0x000001800e047810 */ /* 0x000fe20007f3e0ff */
[----:B------:R2:W-:Y:S01]  /*0b30*/  LDGSTS.E.BYPASS.128 [R83], [R18.64] ;  /* 0x0000000012537fae */ /* 0x0005e2000b901c4a */
[----:B------:R-:W-:-:S02]  /*0b40*/  IADD3 R5, P0, R18, 0x180, RZ ;  /* 0x0000018012057810 */ /* 0x000fc40007f1e0ff */
[----:B------:R-:W-:Y:S01]  /*0b50*/  IADD3.X R6, RZ, R15, RZ, P1, !PT ;  /* 0x0000000fff067210 */ /* 0x000fe20000ffe4ff */
[----:B------:R3:W-:Y:S01]  /*0b60*/  LDGSTS.E.BYPASS.128 [R81], [R20.64] ;  /* 0x0000000014517fae */ /* 0x0007e2000b901c4a */
[----:B------:R-:W-:Y:S02]  /*0b70*/  IADD3.X R8, RZ, R19, RZ, P0, !PT ;  /* 0x00000013ff087210 */ /* 0x000fe400007fe4ff */
[----:B------:R-:W-:Y:S01]  /*0b80*/  IADD3 R7, P1, R20, 0x180, RZ ;  /* 0x0000018014077810 */ /* 0x000fe20007f3e0ff */
[----:B------:R4:W-:Y:S01]  /*0b90*/  LDGSTS.E.BYPASS.128 [R79], [R22.64] ;  /* 0x00000000164f7fae */ /* 0x0009e2000b901c4a */
[----:B------:R-:W-:Y:S02]  /*0ba0*/  IADD3 R9, P0, R22, 0x180, RZ ;  /* 0x0000018016097810 */ /* 0x000fe40007f1e0ff */
[----:B------:R-:W-:Y:S01]  /*0bb0*/  IADD3.X R10, RZ, R21, RZ, P1, !PT ;  /* 0x00000015ff0a7210 */ /* 0x000fe20000ffe4ff */
[----:B------:R-:W0:Y:S01]  /*0bc0*/  LDGDEPBAR ;  /* 0x00000000000079af */ /* 0x000e220000000000 */
[----:B------:R-:W-:-:S02]  /*0bd0*/  IADD3.X R12, RZ, R23, RZ, P0, !PT ;  /* 0x00000017ff0c7210 */ /* 0x000fc400007fe4ff */
[----:B------:R-:W-:Y:S01]  /*0be0*/  IADD3 R11, P1, R24, 0x180, RZ ;  /* 0x00000180180b7810 */ /* 0x000fe20007f3e0ff */
[----:B------:R1:W-:Y:S01]  /*0bf0*/  LDGSTS.E.BYPASS.128 [R85+0xc000], [R24.64] ;  /* 0x0c00000018557fae */ /* 0x0003e2000b901c4a */
[----:B------:R-:W-:Y:S02]  /*0c00*/  IADD3 R13, P0, R26, 0x180, RZ ;  /* 0x000001801a0d7810 */ /* 0x000fe40007f1e0ff */
[----:B------:R-:W-:Y:S01]  /*0c10*/  MOV R0, 0x2 ;  /* 0x0000000200007802 */ /* 0x000fe20000000f00 */
[----:B------:R1:W-:Y:S01]  /*0c20*/  LDGSTS.E.BYPASS.128 [R83+0xc000], [R26.64] ;  /* 0x0c0000001a537fae */ /* 0x0003e2000b901c4a */
[----:B------:R-:W-:-:S03]  /*0c30*/  LOP3.LUT R77, R77, 0x3c, RZ, 0xc0, !PT ;  /* 0x0000003c4d4d7812 */ /* 0x000fc600078ec0ff */
[----:B------:R-:W0:Y:S04]  /*0c40*/  LDGDEPBAR ;  /* 0x00000000000079af */ /* 0x000e280000000000 */
[----:B------:R-:W-:Y:S06]  /*0c50*/  BAR.SYNC 0x0 ;  /* 0x0000000000007b1d */ /* 0x000fec0000000000 */
[----:B------:R-:W-:Y:S01]  /*0c60*/  @!PT LDS RZ, [RZ] ;  /* 0x00000000fffff984 */ /* 0x000fe20000000800 */
[----:B------:R-:W-:Y:S01]  /*0c70*/  @!PT LDS RZ, [RZ] ;  /* 0x00000000fffff984 */ /* 0x000fe20000000800 */
[----:B------:R-:W-:Y:S01]  /*0c80*/  @!PT LDS RZ, [RZ] ;  /* 0x00000000fffff984 */ /* 0x000fe20000000800 */
[----:B------:R1:W-:Y:S04]  /*0c90*/  LDGSTS.E.BYPASS.128 [R85+0x4000], [R14.64+0x80] ;  /* 0x040000800e557fae */ /* 0x0003e8000b901c4a */
[----:B------:R2:W-:Y:S04]  /*0ca0*/  LDGSTS.E.BYPASS.128 [R83+0x4000], [R18.64+0x80] ;  /* 0x0400008012537fae */ /* 0x0005e8000b901c4a */
[----:B------:R3:W-:Y:S04]  /*0cb0*/  LDGSTS.E.BYPASS.128 [R81+0x4000], [R20.64+0x80] ;  /* 0x0400008014517fae */ /* 0x0007e8000b901c4a */
[----:B------:R4:W-:Y:S04]  /*0cc0*/  LDGSTS.E.BYPASS.128 [R79+0x4000], [R22.64+0x80] ;  /* 0x04000080164f7fae */ /* 0x0009e8000b901c4a */
[----:B------:R-:W0:Y:S04]  /*0cd0*/  LDGDEPBAR ;  /* 0x00000000000079af */ /* 0x000e280000000000 */
[----:B------:R1:W-:Y:S04]  /*0ce0*/  LDGSTS.E.BYPASS.128 [R85+0xe000], [R24.64+0x80] ;  /* 0x0e00008018557fae */ /* 0x0003e8000b901c4a */
[----:B------:R1:W-:Y:S04]  /*0cf0*/  LDGSTS.E.BYPASS.128 [R83+0xe000], [R26.64+0x80] ;  /* 0x0e0000801a537fae */ /* 0x0003e8000b901c4a */
        /* <DEDUP_REMOVED lines=8> */
[----:B------:R4:W-:Y:S01]  /*0d80*/  LDGSTS.E.BYPASS.128 [R79+0x8000], [R22.64+0x100] ;  /* 0x08000100164f7fae */ /* 0x0009e2000b901c4a */
[----:B-1----:R-:W-:-:S02]  /*0d90*/  IADD3.X R14, RZ, R25, RZ, P1, !PT ;  /* 0x00000019ff0e7210 */ /* 0x002fc40000ffe4ff */
[----:B------:R-:W-:Y:S01]  /*0da0*/  IADD3.X R15, RZ, R27, RZ, P0, !PT ;  /* 0x0000001bff0f7210 */ /* 0x000fe200007fe4ff */
[----:B------:R-:W0:Y:S04]  /*0db0*/  LDGDEPBAR ;  /* 0x00000000000079af */ /* 0x000e280000000000 */
[----:B------:R1:W-:Y:S01]  /*0dc0*/  LDGSTS.E.BYPASS.128 [R85+0x10000], [R24.64+0x100] ;  /* 0x1000010018557fae */ /* 0x0003e2000b901c4a */
[----:B---3--:R-:W-:-:S03]  /*0dd0*/  CS2R R20, SRZ ;  /* 0x0000000000147805 */ /* 0x008fc6000001ff00 */
[----:B------:R3:W-:Y:S01]  /*0de0*/  LDGSTS.E.BYPASS.128 [R83+0x10000], [R26.64+0x100] ;  /* 0x100001001a537fae */ /* 0x0007e2000b901c4a */
[----:B----4-:R-:W-:-:S03]  /*0df0*/  CS2R R22, SRZ ;  /* 0x0000000000167805 */ /* 0x010fc6000001ff00 */
[----:B------:R-:W0:Y:S01]  /*0e00*/  LDGDEPBAR ;  /* 0x00000000000079af */ /* 0x000e220000000000 */
[----:B-1----:R-:W-:Y:S01]  /*0e10*/  CS2R R24, SRZ ;  /* 0x0000000000187805 */ /* 0x002fe2000001ff00 */
[----:B---3--:R-:W-:Y:S01]  /*0e20*/  CS2R R26, SRZ ;  /* 0x00000000001a7805 */ /* 0x008fe2000001ff00 */
[----:B------:R-:W-:-:S04]  /*0e30*/  DEPBAR.LE SB0, 0x4 ;  /* 0x000081000000791a */ /* 0x000fc80000000000 */
[----:B--2---:R-:W-:Y:S06]  /*0e40*/  BAR.SYNC 0x0 ;  /* 0x0000000000007b1d */ /* 0x004fec0000000000 */
.L_x_1:
[----:B------:R-:W-:Y:S01]  /*0e50*/  LEA R80, R77, UR8, 0x7 ;  /* 0x000000084d507c11 */ /* 0x000fe2000f8e38ff */
[----:B------:R-:W-:Y:S01]  /*0e60*/  LDS.128 R16, [R76.X4+UR5] ;  /* 0x000000054c107984 */ /* 0x000fe20008004c00 */
[----:B------:R-:W-:Y:S01]  /*0e70*/  IADD3 R0, R0, 0x1, RZ ;  /* 0x0000000100007810 */ /* 0x000fe20007ffe0ff */
[----:B------:R-:W-:Y:S01]  /*0e80*/  UIADD3 UR4, UR4, 0x1, URZ ;  /* 0x0000000104047890 */ /* 0x000fe2000fffe03f */
[----:B------:R-:W-:Y:S01]  /*0e90*/  IADD3 R78, R78, 0x20, RZ ;  /* 0x000000204e4e7810 */ /* 0x000fe20007ffe0ff */
[----:B------:R-:W1:Y:S01]  /*0ea0*/  LDS.128 R48, [R80+0x80] ;  /* 0x0000800050307984 */ /* 0x000e620000000c00 */
[C---:B------:R-:W-:Y:S01]  /*0eb0*/  ISETP.GE.AND P1, PT, R0.reuse, 0x3, PT ;  /* 0x000000030000780c */ /* 0x040fe20003f26270 */
[----:B------:R-:W-:Y:S02]  /*0ec0*/  UISETP.GE.AND UP0, UPT, UR4, 0x3, UPT ;  /* 0x000000030400788c */ /* 0x000fe4000bf06270 */
[----:B------:R-:W2:Y:S01]  /*0ed0*/  LDS.128 R52, [R80+0x100] ;  /* 0x0001000050347984 */ /* 0x000ea20000000c00 */
[----:B------:R-:W-:Y:S01]  /*0ee0*/  SEL R0, R0, RZ, !P1 ;  /* 0x000000ff00007207 */ /* 0x000fe20004800000 */
[----:B------:R-:W-:-:S02]  /*0ef0*/  USEL UR4, UR4, URZ, !UP0 ;  /* 0x0000003f04047287 */ /* 0x000fc4000c000000 */
[----:B------:R-:W3:Y:S02]  /*0f00*/  LDS.128 R40, [R80] ;  /* 0x0000000050287984 */ /* 0x000ee40000000c00 */
[----:B------:R-:W-:Y:S02]  /*0f10*/  ULEA UR8, UR4, 0xc000, 0xd ;  /* 0x0000c00004087891 */ /* 0x000fe4000f8e683f */
[----:B------:R-:W4:Y:S04]  /*0f20*/  LDS.128 R64, [R80+0x180] ;  /* 0x0001800050407984 */ /* 0x000f280000000c00 */
[----:B------:R-:W4:Y:S04]  /*0f30*/  LDS.128 R68, [R76.X4+UR5+0x80] ;  /* 0x000080054c447984 */ /* 0x000f280008004c00 */
[----:B------:R-:W4:Y:S01]  /*0f40*/  LDS.128 R56, [R76.X4+UR5+0x100] ;  /* 0x000100054c387984 */ /* 0x000f220008004c00 */
[C---:B-1----:R-:W-:Y:S01]  /*0f50*/  FFMA R82, R16.reuse, R48, R73 ;  /* 0x0000003010527223 */ /* 0x042fe20000000049 */
[----:B--2---:R-:W-:-:S03]  /*0f60*/  FFMA R74, R16, R52, R74 ;  /* 0x00000034104a7223 */ /* 0x004fc6000000004a */
[C---:B------:R-:W-:Y:S01]  /*0f70*/  FFMA R89, R17.reuse, R49, R82 ;  /* 0x0000003111597223 */ /* 0x040fe20000000052 */
[----:B---3--:R-:W-:Y:S01]  /*0f80*/  FFMA R72, R16, R40, R72 ;  /* 0x0000002810487223 */ /* 0x008fe20000000048 */
[C---:B------:R-:W-:Y:S02]  /*0f90*/  FFMA R87, R17.reuse, R53, R74 ;  /* 0x0000003511577223 */ /* 0x040fe4000000004a */
[----:B------:R-:W-:Y:S01]  /*0fa0*/  FFMA R82, R18, R50, R89 ;  /* 0x0000003212527223 */ /* 0x000fe20000000059 */
[----:B----4-:R-:W-:Y:S01]  /*0fb0*/  FFMA R16, R16, R64, R75 ;  /* 0x0000004010107223 */ /* 0x010fe2000000004b */
[C---:B------:R-:W-:Y:S01]  /*0fc0*/  FFMA R91, R17.reuse, R41, R72 ;  /* 0x00000029115b7223 */ /* 0x040fe20000000048 */
[C---:B------:R-:W-:Y:S01]  /*0fd0*/  FFMA R84, R18.reuse, R54, R87 ;  /* 0x0000003612547223 */ /* 0x040fe20000000057 */
[----:B------:R-:W1:Y:S01]  /*0fe0*/  LDS.128 R72, [R76.X4+UR5+0x180] ;  /* 0x000180054c487984 */ /* 0x000e620008004c00 */
[----:B------:R-:W-:Y:S01]  /*0ff0*/  FFMA R17, R17, R65, R16 ;  /* 0x0000004111117223 */ /* 0x000fe20000000010 */
[C---:B------:R-:W-:Y:S01]  /*1000*/  FFMA R16, R18.reuse, R42, R91 ;  /* 0x0000002a12107223 */ /* 0x040fe2000000005b */
[C---:B------:R-:W-:Y:S01]  /*1010*/  FFMA R89, R19.reuse, R51, R82 ;  /* 0x0000003313597223 */ /* 0x040fe20000000052 */
[C---:B------:R-:W-:Y:S01]  /*1020*/  FFMA R91, R19.reuse, R55, R84 ;  /* 0x00000037135b7223 */ /* 0x040fe20000000054 */
[----:B------:R-:W-:Y:S01]  /*1030*/  FFMA R18, R18, R66, R17 ;  /* 0x0000004212127223 */ /* 0x000fe20000000011 */
[C---:B------:R-:W-:Y:S01]  /*1040*/  FFMA R87, R19.reuse, R43, R16 ;  /* 0x0000002b13577223 */ /* 0x040fe20000000010 */
[C---:B------:R-:W-:Y:S01]  /*1050*/  FFMA R16, R68.reuse, R48, R61 ;  /* 0x0000003044107223 */ /* 0x040fe2000000003d */
[C---:B------:R-:W-:Y:S01]  /*1060*/  FFMA R62, R68.reuse, R52, R62 ;  /* 0x00000034443e7223 */ /* 0x040fe2000000003e */
[----:B------:R-:W-:Y:S01]  /*1070*/  FFMA R93, R19, R67, R18 ;  /* 0x00000043135d7223 */ /* 0x000fe20000000012 */
[C---:B------:R-:W-:Y:S01]  /*1080*/  FFMA R18, R68.reuse, R64, R63 ;  /* 0x0000004044127223 */ /* 0x040fe2000000003f */
[C---:B------:R-:W-:Y:S01]  /*1090*/  FFMA R95, R69.reuse, R49, R16 ;  /* 0x00000031455f7223 */ /* 0x040fe20000000010 */
[-C--:B------:R-:W-:Y:S01]  /*10a0*/  FFMA R60, R68, R40.reuse, R60 ;  /* 0x00000028443c7223 */ /* 0x080fe2000000003c */
[C---:B------:R-:W-:Y:S01]  /*10b0*/  FFMA R63, R69.reuse, R53, R62 ;  /* 0x00000035453f7223 */ /* 0x040fe2000000003e */
[C---:B------:R-:W-:Y:S01]  /*10c0*/  FFMA R61, R69.reuse, R65, R18 ;  /* 0x00000041453d7223 */ /* 0x040fe20000000012 */
[----:B------:R-:W-:Y:S01]  /*10d0*/  FFMA R36, R56, R40, R36 ;  /* 0x0000002838247223 */ /* 0x000fe20000000024 */
[----:B------:R-:W2:Y:S01]  /*10e0*/  LDS.128 R16, [R76.X4+UR5+0x2000] ;  /* 0x002000054c107984 */ /* 0x000ea20008004c00 */
        /* <DEDUP_REMOVED lines=8> */
[C---:B------:R-:W-:Y:S01]  /*1170*/  FFMA R62, R56.reuse, R64, R39 ;  /* 0x00000040383e7223 */ /* 0x040fe20000000027 */
[----:B------:R-:W-:Y:S01]  /*1180*/  FFMA R38, R56, R48, R37 ;  /* 0x0000003038267223 */ /* 0x000fe20000000025 */
[----:B------:R-:W-:Y:S01]  /*1190*/  FFMA R99, R71, R67, R68 ;  /* 0x0000004347637223 */ /* 0x000fe20000000044 */
[C---:B------:R-:W-:Y:S01]  /*11a0*/  FFMA R63, R57.reuse, R53, R60 ;  /* 0x00000035393f7223 */ /* 0x040fe2000000003c */
[C---:B------:R-:W-:Y:S01]  /*11b0*/  FFMA R61, R57.reuse, R65, R62 ;  /* 0x00000041393d7223 */ /* 0x040fe2000000003e */
[C---:B------:R-:W-:Y:S01]  /*11c0*/  FFMA R69, R57.reuse, R49, R38 ;  /* 0x0000003139457223 */ /* 0x040fe20000000026 */
[----:B------:R-:W-:Y:S01]  /*11d0*/  FFMA R57, R57, R41, R36 ;  /* 0x0000002939397223 */ /* 0x000fe20000000024 */
[C---:B------:R-:W-:Y:S01]  /*11e0*/  FFMA R60, R58.reuse, R54, R63 ;  /* 0x000000363a3c7223 */ /* 0x040fe2000000003f */
[----:B------:R-:W3:Y:S01]  /*11f0*/  LDS.128 R36, [R76.X4+UR5+0x2080] ;  /* 0x002080054c247984 */ /* 0x000ee20008004c00 */
[C---:B------:R-:W-:Y:S01]  /*1200*/  FFMA R56, R58.reuse, R50, R69 ;  /* 0x000000323a387223 */ /* 0x040fe20000000045 */
[C---:B------:R-:W-:Y:S01]  /*1210*/  FFMA R62, R58.reuse, R66, R61 ;  /* 0x000000423a3e7223 */ /* 0x040fe2000000003d */
[----:B------:R-:W-:Y:S01]  /*1220*/  FFMA R58, R58, R42, R57 ;  /* 0x0000002a3a3a7223 */ /* 0x000fe20000000039 */
[C---:B------:R-:W-:Y:S01]  /*1230*/  FFMA R107, R59.reuse, R55, R60 ;  /* 0x000000373b6b7223 */ /* 0x040fe2000000003c */
[C---:B------:R-:W-:Y:S01]  /*1240*/  FFMA R105, R59.reuse, R51, R56 ;  /* 0x000000333b697223 */ /* 0x040fe20000000038 */
[----:B------:R-:W-:Y:S01]  /*1250*/  FFMA R109, R59, R67, R62 ;  /* 0x000000433b6d7223 */ /* 0x000fe2000000003e */
[C---:B-1----:R-:W-:Y:S01]  /*1260*/  FFMA R32, R72.reuse, R40, R32 ;  /* 0x0000002848207223 */ /* 0x042fe20000000020 */
[C---:B------:R-:W-:Y:S01]  /*1270*/  FFMA R56, R72.reuse, R64, R35 ;  /* 0x0000004048387223 */ /* 0x040fe20000000023 */
[C---:B------:R-:W-:Y:S01]  /*1280*/  FFMA R34, R72.reuse, R52, R34 ;  /* 0x0000003448227223 */ /* 0x040fe20000000022 */
[----:B------:R-:W-:Y:S01]  /*1290*/  FFMA R72, R72, R48, R33 ;  /* 0x0000003048487223 */ /* 0x000fe20000000021 */
        /* <DEDUP_REMOVED lines=8> */
[----:B------:R-:W1:Y:S01]  /*1320*/  LDS.128 R32, [R76.X4+UR5+0x2100] ;  /* 0x002100054c207984 */ /* 0x000e620008004c00 */
[C---:B------:R-:W-:Y:S01]  /*1330*/  FFMA R121, R75.reuse, R43, R56 ;  /* 0x0000002b4b797223 */ /* 0x040fe20000000038 */
[----:B------:R-:W-:Y:S01]  /*1340*/  FFMA R119, R75, R67, R60 ;  /* 0x000000434b777223 */ /* 0x000fe2000000003c */
[----:B------:R-:W-:Y:S01]  /*1350*/  FFMA R74, R74, R50, R73 ;  /* 0x000000324a4a7223 */ /* 0x000fe20000000049 */
[C---:B--2---:R-:W-:Y:S01]  /*1360*/  FFMA R56, R16.reuse, R64, R27 ;  /* 0x0000004010387223 */ /* 0x044fe2000000001b */
        /* <DEDUP_REMOVED lines=9> */
[----:B------:R-:W-:Y:S01]  /*1400*/  FFMA R115, R75, R51, R74 ;  /* 0x000000334b737223 */ /* 0x000fe2000000004a */
[----:B------:R-:W2:Y:S01]  /*1410*/  LDS.128 R24, [R76.X4+UR5+0x2180] ;  /* 0x002180054c187984 */ /* 0x000ea20008004c00 */
[C---:B------:R-:W-:Y:S01]  /*1420*/  FFMA R74, R18.reuse, R42, R57 ;  /* 0x0000002a124a7223 */ /* 0x040fe20000000039 */
[----:B------:R-:W-:Y:S01]  /*1430*/  FFMA R18, R18, R50, R17 ;  /* 0x0000003212127223 */ /* 0x000fe20000000011 */
[C---:B------:R-:W-:Y:S01]  /*1440*/  FFMA R125, R19.reuse, R55, R16 ;  /* 0x00000037137d7223 */ /* 0x040fe20000000010 */
[C---:B------:R-:W-:Y:S01]  /*1450*/  FFMA R72, R19.reuse, R67, R72 ;  /* 0x0000004313487223 */ /* 0x040fe20000000048 */
[C---:B------:R-:W-:Y:S01]  /*1460*/  FFMA R74, R19.reuse, R43, R74 ;  /* 0x0000002b134a7223 */ /* 0x040fe2000000004a */
[C---:B---3--:R-:W-:Y:S01]  /*1470*/  FFMA R20, R36.reuse, R40, R20 ;  /* 0x0000002824147223 */ /* 0x048fe20000000014 */
        /* <DEDUP_REMOVED lines=11> */
[----:B------:R-:W-:Y:S01]  /*1530*/  LDS.128 R16, [R76.X4+UR5+0x10] ;  /* 0x000010054c107984 */ /* 0x000fe20008004c00 */
[----:B------:R-:W-:Y:S01]  /*1540*/  FFMA R101, R71, R43, R70 ;  /* 0x0000002b47657223 */ /* 0x000fe20000000046 */
[----:B------:R-:W-:Y:S01]  /*1550*/  FFMA R37, R37, R65, R36 ;  /* 0x0000004125257223 */ /* 0x000fe20000000024 */
[C---:B------:R-:W-:Y:S01]  /*1560*/  FFMA R84, R39.reuse, R55, R84 ;  /* 0x0000003727547223 */ /* 0x040fe20000000054 */
[----:B------:R-:W3:Y:S01]  /*1570*/  LDS.128 R20, [R80+0x90] ;  /* 0x0000900050147984 */ /* 0x000ee20000000c00 */
[C---:B------:R-:W-:Y:S01]  /*1580*/  FFMA R82, R39.reuse, R51, R82 ;  /* 0x0000003327527223 */ /* 0x040fe20000000052 */
[----:B------:R-:W-:Y:S01]  /*1590*/  FFMA R86, R38, R66, R37 ;  /* 0x0000004226567223 */ /* 0x000fe20000000025 */
[C---:B-1----:R-:W-:Y:S01]  /*15a0*/  FFMA R38, R32.reuse, R64, R47 ;  /* 0x0000004020267223 */ /* 0x042fe2000000002f */
[----:B------:R-:W1:Y:S01]  /*15b0*/  LDS.128 R56, [R80+0x110] ;  /* 0x0001100050387984 */ /* 0x000e620000000c00 */
[C---:B------:R-:W-:Y:S01]  /*15c0*/  FFMA R36, R32.reuse, R48, R45 ;  /* 0x0000003020247223 */ /* 0x040fe2000000002d */
[C---:B------:R-:W-:Y:S01]  /*15d0*/  FFMA R86, R39.reuse, R67, R86 ;  /* 0x0000004327567223 */ /* 0x040fe20000000056 */
[----:B------:R-:W-:Y:S01]  /*15e0*/  FFMA R88, R39, R43, R88 ;  /* 0x0000002b27587223 */ /* 0x000fe20000000058 */
[----:B------:R-:W4:Y:S01]  /*15f0*/  LDS.128 R60, [R80+0x10] ;  /* 0x00001000503c7984 */ /* 0x000f220000000c00 */
[C---:B------:R-:W-:Y:S01]  /*1600*/  FFMA R45, R33.reuse, R65, R38 ;  /* 0x00000041212d7223 */ /* 0x040fe20000000026 */
[----:B------:R-:W-:Y:S01]  /*1610*/  FFMA R73, R33, R49, R36 ;  /* 0x0000003121497223 */ /* 0x000fe20000000024 */
[C---:B------:R-:W-:Y:S01]  /*1620*/  FFMA R46, R32.reuse, R52, R46 ;  /* 0x00000034202e7223 */ /* 0x040fe2000000002e */
[----:B------:R-:W4:Y:S01]  /*1630*/  LDS.128 R68, [R80+0x190] ;  /* 0x0001900050447984 */ /* 0x000f220000000c00 */
[----:B------:R-:W-:-:S02]  /*1640*/  FFMA R32, R32, R40, R44 ;  /* 0x0000002820207223 */ /* 0x000fc4000000002c */
[C---:B------:R-:W-:Y:S01]  /*1650*/  FFMA R47, R33.reuse, R53, R46 ;  /* 0x00000035212f7223 */ /* 0x040fe2000000002e */
[----:B------:R-:W4:Y:S01]  /*1660*/  LDS.128 R36, [R76.X4+UR5+0x90] ;  /* 0x000090054c247984 */ /* 0x000f220008004c00 */
[----:B------:R-:W-:Y:S01]  /*1670*/  FFMA R33, R33, R41, R32 ;  /* 0x0000002921217223 */ /* 0x000fe20000000020 */
[C---:B--2---:R-:W-:Y:S01]  /*1680*/  FFMA R30, R24.reuse, R52, R30 ;  /* 0x00000034181e7223 */ /* 0x044fe2000000001e */
[C---:B------:R-:W-:Y:S01]  /*1690*/  FFMA R48, R24.reuse, R48, R29 ;  /* 0x0000003018307223 */ /* 0x040fe2000000001d */
[C---:B------:R-:W-:Y:S01]  /*16a0*/  FFMA R64, R24.reuse, R64, R31 ;  /* 0x0000004018407223 */ /* 0x040fe2000000001f */
[----:B------:R-:W-:Y:S01]  /*16b0*/  FFMA R24, R24, R40, R28 ;  /* 0x0000002818187223 */ /* 0x000fe2000000001c */
[C---:B------:R-:W-:Y:S01]  /*16c0*/  FFMA R53, R25.reuse, R53, R30 ;  /* 0x0000003519357223 */ /* 0x040fe2000000001e */
[C---:B------:R-:W-:Y:S01]  /*16d0*/  FFMA R49, R25.reuse, R49, R48 ;  /* 0x0000003119317223 */ /* 0x040fe20000000030 */
[----:B------:R-:W2:Y:S01]  /*16e0*/  LDS.128 R28, [R76.X4+UR5+0x110] ;  /* 0x000110054c1c7984 */ /* 0x000ea20008004c00 */
[C---:B------:R-:W-:Y:S01]  /*16f0*/  FFMA R65, R25.reuse, R65, R64 ;  /* 0x0000004119417223 */ /* 0x040fe20000000040 */
[----:B------:R-:W-:Y:S01]  /*1700*/  FFMA R25, R25, R41, R24 ;  /* 0x0000002919197223 */ /* 0x000fe20000000018 */
[C---:B------:R-:W-:Y:S01]  /*1710*/  FFMA R46, R34.reuse, R66, R45 ;  /* 0x00000042222e7223 */ /* 0x040fe2000000002d */
[C---:B------:R-:W-:Y:S01]  /*1720*/  FFMA R44, R34.reuse, R54, R47 ;  /* 0x00000036222c7223 */ /* 0x040fe2000000002f */
[-C--:B------:R-:W-:Y:S01]  /*1730*/  FFMA R32, R34, R50.reuse, R73 ;  /* 0x0000003222207223 */ /* 0x080fe20000000049 */
[C---:B------:R-:W-:Y:S01]  /*1740*/  FFMA R50, R26.reuse, R50, R49 ;  /* 0x000000321a327223 */ /* 0x040fe20000000031 */
[C---:B------:R-:W-:Y:S01]  /*1750*/  FFMA R66, R26.reuse, R66, R65 ;  /* 0x000000421a427223 */ /* 0x040fe20000000041 */
[C---:B------:R-:W-:Y:S01]  /*1760*/  FFMA R54, R26.reuse, R54, R53 ;  /* 0x000000361a367223 */ /* 0x040fe20000000035 */
[-C--:B------:R-:W-:Y:S01]  /*1770*/  FFMA R26, R26, R42.reuse, R25 ;  /* 0x0000002a1a1a7223 */ /* 0x080fe20000000019 */
[----:B------:R-:W-:Y:S01]  /*1780*/  FFMA R34, R34, R42, R33 ;  /* 0x0000002a22227223 */ /* 0x000fe20000000021 */
[C---:B------:R-:W-:Y:S01]  /*1790*/  FFMA R73, R35.reuse, R51, R32 ;  /* 0x0000003323497223 */ /* 0x040fe20000000020 */
[----:B------:R-:W-:Y:S01]  /*17a0*/  FFMA R103, R35, R67, R46 ;  /* 0x0000004323677223 */ /* 0x000fe2000000002e */
[----:B------:R-:W-:Y:S01]  /*17b0*/  FFMA R65, R27, R43, R26 ;  /* 0x0000002b1b417223 */ /* 0x000fe2000000001a */
[C---:B------:R-:W-:Y:S01]  /*17c0*/  FFMA R75, R35.reuse, R55, R44 ;  /* 0x00000037234b7223 */ /* 0x040fe2000000002c */
[----:B------:R-:W-:Y:S01]  /*17d0*/  FFMA R111, R35, R43, R34 ;  /* 0x0000002b236f7223 */ /* 0x000fe20000000022 */
[C---:B---3--:R-:W-:Y:S01]  /*17e0*/  FFMA R26, R16.reuse, R20, R89 ;  /* 0x00000014101a7223 */ /* 0x048fe20000000059 */
[C---:B------:R-:W-:Y:S01]  /*17f0*/  FFMA R67, R27.reuse, R67, R66 ;  /* 0x000000431b437223 */ /* 0x040fe20000000042 */
[C---:B------:R-:W-:Y:S01]  /*1800*/  FFMA R55, R27.reuse, R55, R54 ;  /* 0x000000371b377223 */ /* 0x040fe20000000036 */
[----:B------:R-:W-:Y:S01]  /*1810*/  FFMA R53, R27, R51, R50 ;  /* 0x000000331b357223 */ /* 0x000fe20000000032 */
[C---:B-1----:R-:W-:Y:S01]  /*1820*/  FFMA R32, R16.reuse, R56, R91 ;  /* 0x0000003810207223 */ /* 0x042fe2000000005b */
[C---:B------:R-:W-:Y:S01]  /*1830*/  FFMA R35, R17.reuse, R21, R26 ;  /* 0x0000001511237223 */ /* 0x040fe2000000001a */
[----:B------:R-:W1:Y:S01]  /*1840*/  LDS.128 R48, [R76.X4+UR5+0x2110] ;  /* 0x002110054c307984 */ /* 0x000e620008004c00 */
[----:B----4-:R-:W-:Y:S01]  /*1850*/  FFMA R24, R16, R60, R87 ;  /* 0x0000003c10187223 */ /* 0x010fe20000000057 */
[C---:B------:R-:W-:Y:S01]  /*1860*/  FFMA R33, R17.reuse, R57, R32 ;  /* 0x0000003911217223 */ /* 0x040fe20000000020 */
[----:B------:R-:W-:Y:S01]  /*1870*/  FFMA R32, R18, R22, R35 ;  /* 0x0000001612207223 */ /* 0x000fe20000000023 */
[----:B------:R-:W-:Y:S01]  /*1880*/  LDS.128 R44, [R76.X4+UR5+0x20] ;  /* 0x000020054c2c7984 */ /* 0x000fe20008004c00 */
[----:B------:R-:W-:Y:S01]  /*1890*/  FFMA R16, R16, R68, R93 ;  /* 0x0000004410107223 */ /* 0x000fe2000000005d */
[C---:B------:R-:W-:Y:S01]  /*18a0*/  FFMA R41, R17.reuse, R61, R24 ;  /* 0x0000003d11297223 */ /* 0x040fe20000000018 */
[C---:B------:R-:W-:Y:S01]  /*18b0*/  FFMA R34, R18.reuse, R58, R33 ;  /* 0x0000003a12227223 */ /* 0x040fe20000000021 */
[----:B------:R-:W3:Y:S01]  /*18c0*/  LDS.128 R24, [R76.X4+UR5+0x190] ;  /* 0x000190054c187984 */ /* 0x000ee20008004c00 */
[----:B------:R-:W-:Y:S01]  /*18d0*/  FFMA R17, R17, R69, R16 ;  /* 0x0000004511117223 */ /* 0x000fe20000000010 */
[----:B------:R-:W-:Y:S01]  /*18e0*/  FFMA R16, R18, R62, R41 ;  /* 0x0000003e12107223 */ /* 0x000fe20000000029 */
[C---:B------:R-:W-:Y:S01]  /*18f0*/  FFMA R89, R19.reuse, R23, R32 ;  /* 0x0000001713597223 */ /* 0x040fe20000000020 */
[----:B------:R-:W-:Y:S01]  /*1900*/  FFMA R32, R36, R68, R99 ;  /* 0x0000004424207223 */ /* 0x000fe20000000063 */
[----:B------:R-:W-:Y:S01]  /*1910*/  FFMA R18, R18, R70, R17 ;  /* 0x0000004612127223 */ /* 0x000fe20000000011 */
[----:B------:R-:W-:Y:S01]  /*1920*/  FFMA R87, R19, R63, R16 ;  /* 0x0000003f13577223 */ /* 0x000fe20000000010 */
[C---:B------:R-:W-:Y:S01]  /*1930*/  FFMA R16, R36.reuse, R20, R95 ;  /* 0x0000001424107223 */ /* 0x040fe2000000005f */
        /* <DEDUP_REMOVED lines=8> */
[C---:B------:R-:W-:Y:S01]  /*19c0*/  FFMA R36, R38.reuse, R70, R33 ;  /* 0x0000004626247223 */ /* 0x040fe20000000021 */
[----:B------:R-:W4:Y:S01]  /*19d0*/  LDS.128 R16, [R76.X4+UR5+0x2010] ;  /* 0x002010054c107984 */ /* 0x000f220008004c00 */
[C---:B------:R-:W-:Y:S01]  /*19e0*/  FFMA R34, R38.reuse, R58, R35 ;  /* 0x0000003a26227223 */ /* 0x040fe20000000023 */
[C---:B------:R-:W-:Y:S01]  /*19f0*/  FFMA R32, R38.reuse, R22, R41 ;  /* 0x0000001626207223 */ /* 0x040fe20000000029 */
[C---:B------:R-:W-:Y:S01]  /*1a00*/  FFMA R99, R39.reuse, R71, R36 ;  /* 0x0000004727637223 */ /* 0x040fe20000000024 */
        /* <DEDUP_REMOVED lines=11> */
[----:B-1----:R-:W-:Y:S01]  /*1ac0*/  FFMA R52, R48, R68, R103 ;  /* 0x0000004430347223 */ /* 0x002fe20000000067 */
[C---:B------:R-:W-:Y:S01]  /*1ad0*/  FFMA R35, R29.reuse, R57, R34 ;  /* 0x000000391d237223 */ /* 0x040fe20000000022 */
[----:B------:R-:W-:Y:S01]  /*1ae0*/  FFMA R29, R29, R61, R28 ;  /* 0x0000003d1d1d7223 */ /* 0x000fe2000000001c */
[C---:B------:R-:W-:Y:S01]  /*1af0*/  FFMA R28, R30.reuse, R22, R41 ;  /* 0x000000161e1c7223 */ /* 0x040fe20000000029 */
[C---:B------:R-:W-:Y:S01]  /*1b00*/  FFMA R34, R30.reuse, R70, R33 ;  /* 0x000000461e227223 */ /* 0x040fe20000000021 */
[C---:B------:R-:W-:Y:S01]  /*1b10*/  FFMA R32, R30.reuse, R58, R35 ;  /* 0x0000003a1e207223 */ /* 0x040fe20000000023 */
[----:B------:R-:W-:Y:S01]  /*1b20*/  FFMA R30, R30, R62, R29 ;  /* 0x0000003e1e1e7223 */ /* 0x000fe2000000001d */
[C---:B------:R-:W-:Y:S01]  /*1b30*/  FFMA R105, R31.reuse, R23, R28 ;  /* 0x000000171f697223 */ /* 0x040fe2000000001c */
[C---:B---3--:R-:W-:Y:S01]  /*1b40*/  FFMA R28, R24.reuse, R60, R121 ;  /* 0x0000003c181c7223 */ /* 0x048fe20000000079 */
[C---:B------:R-:W-:Y:S01]  /*1b50*/  FFMA R107, R31.reuse, R59, R32 ;  /* 0x0000003b1f6b7223 */ /* 0x040fe20000000020 */
[----:B------:R-:W-:Y:S01]  /*1b60*/  FFMA R113, R31, R63, R30 ;  /* 0x0000003f1f717223 */ /* 0x000fe2000000001e */
[C---:B------:R-:W-:Y:S01]  /*1b70*/  FFMA R32, R24.reuse, R68, R119 ;  /* 0x0000004418207223 */ /* 0x040fe20000000077 */
[C---:B------:R-:W-:Y:S01]  /*1b80*/  FFMA R30, R24.reuse, R56, R117 ;  /* 0x00000038181e7223 */ /* 0x040fe20000000075 */
[----:B------:R-:W-:Y:S01]  /*1b90*/  FFMA R24, R24, R20, R115 ;  /* 0x0000001418187223 */ /* 0x000fe20000000073 */
[----:B------:R-:W-:Y:S01]  /*1ba0*/  FFMA R33, R25, R61, R28 ;  /* 0x0000003d19217223 */ /* 0x000fe2000000001c */
[----:B------:R-:W-:Y:S01]  /*1bb0*/  FFMA R109, R31, R71, R34 ;  /* 0x000000471f6d7223 */ /* 0x000fe20000000022 */
        /* <DEDUP_REMOVED lines=9> */
[C---:B----4-:R-:W-:Y:S01]  /*1c50*/  FFMA R74, R16.reuse, R60, R74 ;  /* 0x0000003c104a7223 */ /* 0x050fe2000000004a */
[C---:B------:R-:W-:Y:S01]  /*1c60*/  FFMA R72, R16.reuse, R68, R72 ;  /* 0x0000004410487223 */ /* 0x040fe20000000048 */
[C---:B------:R-:W-:Y:S01]  /*1c70*/  FFMA R24, R16.reuse, R56, R125 ;  /* 0x0000003810187223 */ /* 0x040fe2000000007d */
[----:B------:R-:W-:Y:S01]  /*1c80*/  FFMA R16, R16, R20, R123 ;  /* 0x0000001410107223 */ /* 0x000fe2000000007b */
[C---:B------:R-:W-:Y:S01]  /*1c90*/  FFMA R117, R27.reuse, R59, R28 ;  /* 0x0000003b1b757223 */ /* 0x040fe2000000001c */
[----:B------:R-:W-:Y:S01]  /*1ca0*/  FFMA R115, R27, R23, R26 ;  /* 0x000000171b737223 */ /* 0x000fe2000000001a */
[C---:B------:R-:W-:Y:S01]  /*1cb0*/  FFMA R29, R17.reuse, R61, R74 ;  /* 0x0000003d111d7223 */ /* 0x040fe2000000004a */
[C---:B------:R-:W-:Y:S01]  /*1cc0*/  FFMA R25, R17.reuse, R69, R72 ;  /* 0x0000004511197223 */ /* 0x040fe20000000048 */
[C---:B------:R-:W-:Y:S01]  /*1cd0*/  FFMA R27, R17.reuse, R57, R24 ;  /* 0x00000039111b7223 */ /* 0x040fe20000000018 */
[----:B------:R-:W-:Y:S01]  /*1ce0*/  FFMA R17, R17, R21, R16 ;  /* 0x0000001511117223 */ /* 0x000fe20000000010 */
[----:B------:R-:W1:Y:S01]  /*1cf0*/  LDS.128 R40, [R76.X4+UR5+0x2190] ;  /* 0x002190054c287984 */ /* 0x000e620008004c00 */
[C---:B------:R-:W-:Y:S01]  /*1d00*/  FFMA R66, R18.reuse, R62, R29 ;  /* 0x0000003e12427223 */ /* 0x040fe2000000001d */
[C---:B------:R-:W-:Y:S01]  /*1d10*/  FFMA R64, R18.reuse, R70, R25 ;  /* 0x0000004612407223 */ /* 0x040fe20000000019 */
[C---:B------:R-:W-:Y:S01]  /*1d20*/  FFMA R16, R18.reuse, R58, R27 ;  /* 0x0000003a12107223 */ /* 0x040fe2000000001b */
[----:B------:R-:W-:Y:S01]  /*1d30*/  FFMA R18, R18, R22, R17 ;  /* 0x0000001612127223 */ /* 0x000fe20000000011 */
[C---:B--2---:R-:W-:Y:S01]  /*1d40*/  FFMA R82, R36.reuse, R20, R82 ;  /* 0x0000001424527223 */ /* 0x044fe20000000052 */
[C---:B------:R-:W-:Y:S01]  /*1d50*/  FFMA R84, R36.reuse, R56, R84 ;  /* 0x0000003824547223 */ /* 0x040fe20000000054 */
        /* <DEDUP_REMOVED lines=11> */
[----:B------:R-:W2:Y:S01]  /*1e10*/  LDS.128 R28, [R80+0x20] ;  /* 0x00002000501c7984 */ /* 0x000ea20000000c00 */
[----:B------:R-:W-:Y:S01]  /*1e20*/  FFMA R37, R37, R69, R86 ;  /* 0x0000004525257223 */ /* 0x000fe20000000056 */
[----:B------:R-:W-:Y:S01]  /*1e30*/  FFMA R84, R38, R62, R25 ;  /* 0x0000003e26547223 */ /* 0x000fe20000000019 */
[----:B------:R-:W-:Y:S01]  /*1e40*/  FFMA R36, R48, R20, R73 ;  /* 0x0000001430247223 */ /* 0x000fe20000000049 */
[----:B------:R-:W3:Y:S01]  /*1e50*/  LDS.128 R16, [R80+0xa0] ;  /* 0x0000a00050107984 */ /* 0x000ee20000000c00 */
[----:B------:R-:W-:Y:S01]  /*1e60*/  FFMA R82, R38, R70, R37 ;  /* 0x0000004626527223 */ /* 0x000fe20000000025 */
[C---:B------:R-:W-:Y:S01]  /*1e70*/  FFMA R38, R48.reuse, R56, R75 ;  /* 0x0000003830267223 */ /* 0x040fe2000000004b */
[C---:B------:R-:W-:Y:S01]  /*1e80*/  FFMA R74, R39.reuse, R59, R74 ;  /* 0x0000003b274a7223 */ /* 0x040fe2000000004a */
[----:B------:R-:W4:Y:S01]  /*1e90*/  LDS.128 R24, [R80+0x120] ;  /* 0x0001200050187984 */ /* 0x000f220000000c00 */
[C---:B------:R-:W-:Y:S01]  /*1ea0*/  FFMA R82, R39.reuse, R71, R82 ;  /* 0x0000004727527223 */ /* 0x040fe20000000052 */
[C---:B------:R-:W-:Y:S01]  /*1eb0*/  FFMA R72, R39.reuse, R23, R72 ;  /* 0x0000001727487223 */ /* 0x040fe20000000048 */
[----:B------:R-:W-:Y:S01]  /*1ec0*/  FFMA R84, R39, R63, R84 ;  /* 0x0000003f27547223 */ /* 0x000fe20000000054 */
[----:B------:R-:W4:Y:S01]  /*1ed0*/  LDS.128 R32, [R80+0x1a0] ;  /* 0x0001a00050207984 */ /* 0x000f220000000c00 */
[C---:B------:R-:W-:Y:S01]  /*1ee0*/  FFMA R75, R49.reuse, R57, R38 ;  /* 0x00000039314b7223 */ /* 0x040fe20000000026 */
[C---:B------:R-:W-:Y:S01]  /*1ef0*/  FFMA R103, R49.reuse, R21, R36 ;  /* 0x0000001531677223 */ /* 0x040fe20000000024 */
[----:B------:R-:W-:Y:S01]  /*1f00*/  FFMA R48, R48, R60, R111 ;  /* 0x0000003c30307223 */ /* 0x000fe2000000006f */
[----:B------:R-:W4:Y:S01]  /*1f10*/  LDS.128 R36, [R76.X4+UR5+0xa0] ;  /* 0x0000a0054c247984 */ /* 0x000f220008004c00 */
[C---:B------:R-:W-:Y:S01]  /*1f20*/  FFMA R73, R49.reuse, R69, R52 ;  /* 0x0000004531497223 */ /* 0x040fe20000000034 */
[C---:B------:R-:W-:Y:S01]  /*1f30*/  FFMA R52, R50.reuse, R58, R75 ;  /* 0x0000003a32347223 */ /* 0x040fe2000000004b */
[----:B------:R-:W-:Y:S01]  /*1f40*/  FFMA R49, R49, R61, R48 ;  /* 0x0000003d31317223 */ /* 0x000fe20000000030 */
[C---:B------:R-:W-:Y:S01]  /*1f50*/  FFMA R48, R50.reuse, R22, R103 ;  /* 0x0000001632307223 */ /* 0x040fe20000000067 */
[----:B------:R-:W-:Y:S01]  /*1f60*/  FFMA R54, R50, R70, R73 ;  /* 0x0000004632367223 */ /* 0x000fe20000000049 */
[----:B-1----:R-:W-:Y:S01]  /*1f70*/  FFMA R20, R40, R20, R53 ;  /* 0x0000001428147223 */ /* 0x002fe20000000035 */
        /* <DEDUP_REMOVED lines=10> */
[----:B------:R-:W1:Y:S01]  /*2020*/  LDS.128 R48, [R76.X4+UR5+0x120] ;  /* 0x000120054c307984 */ /* 0x000e620008004c00 */
[C---:B------:R-:W-:Y:S01]  /*2030*/  FFMA R57, R41.reuse, R57, R56 ;  /* 0x0000003929397223 */ /* 0x040fe20000000038 */
[----:B------:R-:W-:Y:S01]  /*2040*/  FFMA R41, R41, R61, R40 ;  /* 0x0000003d29297223 */ /* 0x000fe20000000028 */
[C---:B------:R-:W-:Y:S01]  /*2050*/  FFMA R22, R42.reuse, R22, R21 ;  /* 0x000000162a167223 */ /* 0x040fe20000000015 */
[C---:B------:R-:W-:Y:S01]  /*2060*/  FFMA R70, R42.reuse, R70, R69 ;  /* 0x000000462a467223 */ /* 0x040fe20000000045 */
[C---:B------:R-:W-:Y:S01]  /*2070*/  FFMA R58, R42.reuse, R58, R57 ;  /* 0x0000003a2a3a7223 */ /* 0x040fe20000000039 */
[----:B------:R-:W-:Y:S01]  /*2080*/  FFMA R42, R42, R62, R41 ;  /* 0x0000003e2a2a7223 */ /* 0x000fe20000000029 */
[C---:B------:R-:W-:Y:S01]  /*2090*/  FFMA R67, R43.reuse, R23, R22 ;  /* 0x000000172b437223 */ /* 0x040fe20000000016 */
[C---:B--2---:R-:W-:Y:S01]  /*20a0*/  FFMA R20, R44.reuse, R28, R87 ;  /* 0x0000001c2c147223 */ /* 0x044fe20000000057 */
[C---:B------:R-:W-:Y:S01]  /*20b0*/  FFMA R71, R43.reuse, R71, R70 ;  /* 0x000000472b477223 */ /* 0x040fe20000000046 */
[C---:B------:R-:W-:Y:S01]  /*20c0*/  FFMA R65, R43.reuse, R59, R58 ;  /* 0x0000003b2b417223 */ /* 0x040fe2000000003a */
[C---:B---3--:R-:W-:Y:S01]  /*20d0*/  FFMA R22, R44.reuse, R16, R89 ;  /* 0x000000102c167223 */ /* 0x048fe20000000059 */
[----:B------:R-:W-:Y:S01]  /*20e0*/  FFMA R69, R43, R63, R42 ;  /* 0x0000003f2b457223 */ /* 0x000fe2000000002a */
[C---:B------:R-:W-:Y:S01]  /*20f0*/  FFMA R53, R45.reuse, R29, R20 ;  /* 0x0000001d2d357223 */ /* 0x040fe20000000014 */
[----:B------:R-:W-:Y:S01]  /*2100*/  LDS.128 R60, [R76.X4+UR5+0x2120] ;  /* 0x002120054c3c7984 */ /* 0x000fe20008004c00 */
[----:B----4-:R-:W-:Y:S01]  /*2110*/  FFMA R40, R44, R24, R91 ;  /* 0x000000182c287223 */ /* 0x010fe2000000005b */
[----:B------:R-:W-:-:S02]  /*2120*/  FFMA R43, R45, R17, R22 ;  /* 0x000000112d2b7223 */ /* 0x000fc40000000016 */
        /* <DEDUP_REMOVED lines=19> */
[----:B------:R-:W3:Y:S01]  /*2260*/  LDS.128 R40, [R76.X4+UR5+0x2020] ;  /* 0x002020054c287984 */ /* 0x000ee20008004c00 */
[----:B------:R-:W-:Y:S01]  /*2270*/  FFMA R37, R37, R29, R36 ;  /* 0x0000001d25257223 */ /* 0x000fe20000000024 */
[C---:B------:R-:W-:Y:S01]  /*2280*/  FFMA R36, R38.reuse, R18, R53 ;  /* 0x0000001226247223 */ /* 0x040fe20000000035 */
[C---:B------:R-:W-:Y:S01]  /*2290*/  FFMA R46, R38.reuse, R34, R45 ;  /* 0x00000022262e7223 */ /* 0x040fe2000000002d */
[----:B------:R-:W4:Y:S01]  /*22a0*/  LDS.128 R52, [R76.X4+UR5+0x20a0] ;  /* 0x0020a0054c347984 */ /* 0x000f220008004c00 */
[C---:B------:R-:W-:Y:S01]  /*22b0*/  FFMA R44, R38.reuse, R26, R47 ;  /* 0x0000001a262c7223 */ /* 0x040fe2000000002f */
[----:B------:R-:W-:Y:S01]  /*22c0*/  FFMA R38, R38, R30, R37 ;  /* 0x0000001e26267223 */ /* 0x000fe20000000025 */
[C---:B------:R-:W-:Y:S01]  /*22d0*/  FFMA R95, R39.reuse, R19, R36 ;  /* 0x00000013275f7223 */ /* 0x040fe20000000024 */
[C---:B-1----:R-:W-:Y:S01]  /*22e0*/  FFMA R36, R48.reuse, R16, R105 ;  /* 0x0000001030247223 */ /* 0x042fe20000000069 */
[C---:B------:R-:W-:Y:S01]  /*22f0*/  FFMA R97, R39.reuse, R27, R44 ;  /* 0x0000001b27617223 */ /* 0x040fe2000000002c */
        /* <DEDUP_REMOVED lines=12> */
[C---:B--2---:R-:W-:Y:S01]  /*23c0*/  FFMA R36, R20.reuse, R28, R121 ;  /* 0x0000001c14247223 */ /* 0x044fe20000000079 */
[C---:B------:R-:W-:Y:S01]  /*23d0*/  FFMA R109, R51.reuse, R35, R44 ;  /* 0x00000023336d7223 */ /* 0x040fe2000000002c */
[----:B------:R-:W-:Y:S01]  /*23e0*/  FFMA R107, R51, R27, R38 ;  /* 0x0000001b336b7223 */ /* 0x000fe20000000026 */
[C---:B------:R-:W-:Y:S01]  /*23f0*/  FFMA R44, R20.reuse, R32, R119 ;  /* 0x00000020142c7223 */ /* 0x040fe20000000077 */
[C---:B------:R-:W-:Y:S01]  /*2400*/  FFMA R38, R20.reuse, R24, R117 ;  /* 0x0000001814267223 */ /* 0x040fe20000000075 */
[----:B------:R-:W-:Y:S01]  /*2410*/  FFMA R20, R20, R16, R115 ;  /* 0x0000001014147223 */ /* 0x000fe20000000073 */
[-C--:B------:R-:W-:Y:S01]  /*2420*/  FFMA R45, R21, R29.reuse, R36 ;  /* 0x0000001d152d7223 */ /* 0x080fe20000000024 */
        /* <DEDUP_REMOVED lines=11> */
[C---:B---3--:R-:W-:Y:S01]  /*24e0*/  FFMA R66, R40.reuse, R28, R66 ;  /* 0x0000001c28427223 */ /* 0x048fe20000000042 */
[C---:B------:R-:W-:Y:S01]  /*24f0*/  FFMA R64, R40.reuse, R32, R64 ;  /* 0x0000002028407223 */ /* 0x040fe20000000040 */
[C---:B------:R-:W-:Y:S01]  /*2500*/  FFMA R20, R40.reuse, R24, R125 ;  /* 0x0000001828147223 */ /* 0x040fe2000000007d */
[-C--:B------:R-:W-:Y:S01]  /*2510*/  FFMA R40, R40, R16.reuse, R123 ;  /* 0x0000001028287223 */ /* 0x080fe2000000007b */
[----:B------:R-:W1:Y:S01]  /*2520*/  LDS.128 R48, [R76.X4+UR5+0x21a0] ;  /* 0x0021a0054c307984 */ /* 0x000e620008004c00 */
[C---:B------:R-:W-:Y:S01]  /*2530*/  FFMA R119, R23.reuse, R35, R38 ;  /* 0x0000002317777223 */ /* 0x040fe20000000026 */
[C---:B------:R-:W-:Y:S01]  /*2540*/  FFMA R117, R23.reuse, R27, R36 ;  /* 0x0000001b17757223 */ /* 0x040fe20000000024 */
[----:B------:R-:W-:Y:S01]  /*2550*/  FFMA R115, R23, R19, R22 ;  /* 0x0000001317737223 */ /* 0x000fe20000000016 */
[C---:B------:R-:W-:Y:S01]  /*2560*/  FFMA R37, R41.reuse, R29, R66 ;  /* 0x0000001d29257223 */ /* 0x040fe20000000042 */
[C---:B------:R-:W-:Y:S01]  /*2570*/  FFMA R21, R41.reuse, R33, R64 ;  /* 0x0000002129157223 */ /* 0x040fe20000000040 */
[C---:B------:R-:W-:Y:S01]  /*2580*/  FFMA R23, R41.reuse, R25, R20 ;  /* 0x0000001929177223 */ /* 0x040fe20000000014 */
[-C--:B------:R-:W-:Y:S01]  /*2590*/  FFMA R41, R41, R17.reuse, R40 ;  /* 0x0000001129297223 */ /* 0x080fe20000000028 */
[C---:B----4-:R-:W-:Y:S01]  /*25a0*/  FFMA R72, R52.reuse, R16, R72 ;  /* 0x0000001034487223 */ /* 0x050fe20000000048 */
        /* <DEDUP_REMOVED lines=17> */
[----:B------:R-:W-:Y:S01]  /*26c0*/  LDS.128 R56, [R76.X4+UR5+0x30] ;  /* 0x000030054c387984 */ /* 0x000fe20008004c00 */
[----:B------:R-:W-:Y:S01]  /*26d0*/  FFMA R53, R53, R33, R82 ;  /* 0x0000002135357223 */ /* 0x000fe20000000052 */
[C---:B------:R-:W-:Y:S01]  /*26e0*/  FFMA R52, R60.reuse, R16, R73 ;  /* 0x000000103c347223 */ /* 0x040fe20000000049 */
[----:B------:R-:W-:Y:S01]  /*26f0*/  FFMA R82, R60, R32, R103 ;  /* 0x000000203c527223 */ /* 0x000fe20000000067 */
[----:B------:R-:W2:Y:S01]  /*2700*/  LDS.128 R20, [R80+0xb0] ;  /* 0x0000b00050147984 */ /* 0x000ea20000000c00 */
[----:B------:R-:W-:Y:S01]  /*2710*/  FFMA R72, R54, R34, R53 ;  /* 0x0000002236487223 */ /* 0x000fe20000000035 */
[C---:B------:R-:W-:Y:S01]  /*2720*/  FFMA R54, R60.reuse, R24, R75 ;  /* 0x000000183c367223 */ /* 0x040fe2000000004b */
[C---:B------:R-:W-:Y:S01]  /*2730*/  FFMA R70, R55.reuse, R27, R70 ;  /* 0x0000001b37467223 */ /* 0x040fe20000000046 */
[----:B------:R-:W3:Y:S01]  /*2740*/  LDS.128 R40, [R80+0x30] ;  /* 0x0000300050287984 */ /* 0x000ee20000000c00 */
        /* <DEDUP_REMOVED lines=11> */
[----:B------:R-:W4:Y:S01]  /*2800*/  LDS.128 R44, [R80+0x1b0] ;  /* 0x0001b000502c7984 */ /* 0x000f220000000c00 */
[C---:B------:R-:W-:Y:S01]  /*2810*/  FFMA R84, R62.reuse, R34, R73 ;  /* 0x000000223e547223 */ /* 0x040fe20000000049 */
[C---:B------:R-:W-:Y:S01]  /*2820*/  FFMA R60, R62.reuse, R18, R103 ;  /* 0x000000123e3c7223 */ /* 0x040fe20000000067 */
[----:B------:R-:W-:Y:S01]  /*2830*/  FFMA R62, R62, R30, R61 ;  /* 0x0000001e3e3e7223 */ /* 0x000fe2000000003d */
[C---:B------:R-:W-:Y:S01]  /*2840*/  FFMA R75, R63.reuse, R27, R82 ;  /* 0x0000001b3f4b7223 */ /* 0x040fe20000000052 */
[C---:B------:R-:W-:Y:S01]  /*2850*/  FFMA R103, R63.reuse, R35, R84 ;  /* 0x000000233f677223 */ /* 0x040fe20000000054 */
[C---:B------:R-:W-:Y:S01]  /*2860*/  FFMA R73, R63.reuse, R19, R60 ;  /* 0x000000133f497223 */ /* 0x040fe2000000003c */
[----:B------:R-:W-:Y:S01]  /*2870*/  FFMA R111, R63, R31, R62 ;  /* 0x0000001f3f6f7223 */ /* 0x000fe2000000003e */
[C---:B-1----:R-:W-:Y:S01]  /*2880*/  FFMA R16, R48.reuse, R16, R67 ;  /* 0x0000001030107223 */ /* 0x042fe20000000043 */
[----:B------:R-:W1:Y:S01]  /*2890*/  LDS.128 R60, [R76.X4+UR5+0x130] ;  /* 0x000130054c3c7984 */ /* 0x000e620008004c00 */
        /* <DEDUP_REMOVED lines=14> */
[----:B--2---:R-:W-:Y:S01]  /*2980*/  FFMA R18, R56, R20, R89 ;  /* 0x0000001438127223 */ /* 0x004fe20000000059 */
[----:B------:R-:W-:-:S02]  /*2990*/  FFMA R65, R51, R35, R34 ;  /* 0x0000002333417223 */ /* 0x000fc40000000022 */
[----:B------:R-:W-:Y:S01]  /*29a0*/  LDS.128 R48, [R76.X4+UR5+0x20b0] ;  /* 0x0020b0054c307984 */ /* 0x000fe20008004c00 */
[C---:B---3--:R-:W-:Y:S01]  /*29b0*/  FFMA R16, R56.reuse, R40, R87 ;  /* 0x0000002838107223 */ /* 0x048fe20000000057 */
[C---:B------:R-:W-:Y:S01]  /*29c0*/  FFMA R27, R57.reuse, R21, R18 ;  /* 0x00000015391b7223 */ /* 0x040fe20000000012 */
[----:B----4-:R-:W-:Y:S02]  /*29d0*/  FFMA R24, R56, R36, R91 ;  /* 0x0000002438187223 */ /* 0x010fe4000000005b */
[C---:B------:R-:W-:Y:S01]  /*29e0*/  FFMA R29, R57.reuse, R41, R16 ;  /* 0x00000029391d7223 */ /* 0x040fe20000000010 */
[C---:B------:R-:W-:Y:S01]  /*29f0*/  FFMA R26, R58.reuse, R22, R27 ;  /* 0x000000163a1a7223 */ /* 0x040fe2000000001b */
[----:B------:R-:W2:Y:S01]  /*2a00*/  LDS.128 R16, [R76.X4+UR5+0x1b0] ;  /* 0x0001b0054c107984 */ /* 0x000ea20008004c00 */
        /* <DEDUP_REMOVED lines=11> */
[C---:B------:R-:W-:Y:S01]  /*2ac0*/  FFMA R30, R54.reuse, R38, R31 ;  /* 0x00000026361e7223 */ /* 0x040fe2000000001f */
[----:B------:R-:W3:Y:S01]  /*2ad0*/  LDS.128 R24, [R76.X4+UR5+0x2030] ;  /* 0x002030054c187984 */ /* 0x000ee20008004c00 */
[----:B------:R-:W-:Y:S01]  /*2ae0*/  FFMA R29, R53, R45, R28 ;  /* 0x0000002d351d7223 */ /* 0x000fe2000000001c */
[----:B------:R-:W-:Y:S01]  /*2af0*/  FFMA R28, R54, R22, R33 ;  /* 0x00000016361c7223 */ /* 0x000fe20000000021 */
[C---:B------:R-:W-:Y:S01]  /*2b00*/  FFMA R97, R55.reuse, R39, R30 ;  /* 0x0000002737617223 */ /* 0x040fe2000000001e */
[----:B-1----:R-:W-:Y:S01]  /*2b10*/  FFMA R30, R60, R36, R107 ;  /* 0x000000243c1e7223 */ /* 0x002fe2000000006b */
[----:B------:R-:W-:Y:S01]  /*2b20*/  FFMA R32, R54, R46, R29 ;  /* 0x0000002e36207223 */ /* 0x000fe2000000001d */
[----:B------:R-:W-:Y:S01]  /*2b30*/  FFMA R95, R55, R23, R28 ;  /* 0x00000017375f7223 */ /* 0x000fe2000000001c */
[C---:B------:R-:W-:Y:S01]  /*2b40*/  FFMA R28, R60.reuse, R20, R105 ;  /* 0x000000143c1c7223 */ /* 0x040fe20000000069 */
[----:B------:R-:W-:Y:S01]  /*2b50*/  FFMA R31, R61, R37, R30 ;  /* 0x000000253d1f7223 */ /* 0x000fe2000000001e */
[----:B------:R-:W-:Y:S01]  /*2b60*/  FFMA R99, R55, R47, R32 ;  /* 0x0000002f37637223 */ /* 0x000fe20000000020 */
        /* <DEDUP_REMOVED lines=13> */
[----:B------:R-:W-:Y:S01]  /*2c40*/  FFMA R113, R63, R43, R62 ;  /* 0x0000002b3f717223 */ /* 0x000fe2000000003e */
[----:B------:R-:W-:Y:S01]  /*2c50*/  FFMA R56, R56, R44, R93 ;  /* 0x0000002c38387223 */ /* 0x000fe2000000005d */
[----:B------:R-:W1:Y:S01]  /*2c60*/  LDS.128 R60, [R76.X4+UR5+0x2130] ;  /* 0x002130054c3c7984 */ /* 0x000e620008004c00 */
[-C--:B------:R-:W-:Y:S01]  /*2c70*/  FFMA R53, R53, R41.reuse, R52 ;  /* 0x0000002935357223 */ /* 0x080fe20000000034 */
        /* <DEDUP_REMOVED lines=14> */
[C---:B---3--:R-:W-:Y:S01]  /*2d60*/  FFMA R66, R24.reuse, R40, R66 ;  /* 0x0000002818427223 */ /* 0x048fe20000000042 */
[C---:B------:R-:W-:Y:S01]  /*2d70*/  FFMA R64, R24.reuse, R44, R64 ;  /* 0x0000002c18407223 */ /* 0x040fe20000000040 */
[C---:B------:R-:W-:Y:S01]  /*2d80*/  FFMA R16, R24.reuse, R36, R125 ;  /* 0x0000002418107223 */ /* 0x040fe2000000007d */
[----:B------:R-:W-:Y:S01]  /*2d90*/  FFMA R24, R24, R20, R123 ;  /* 0x0000001418187223 */ /* 0x000fe2000000007b */
[----:B------:R-:W-:Y:S01]  /*2da0*/  FFMA R101, R55, R43, R54 ;  /* 0x0000002b37657223 */ /* 0x000fe20000000036 */
[C---:B------:R-:W-:Y:S01]  /*2db0*/  FFMA R119, R19.reuse, R47, R30 ;  /* 0x0000002f13777223 */ /* 0x040fe2000000001e */
[C---:B------:R-:W-:Y:S01]  /*2dc0*/  FFMA R117, R19.reuse, R39, R28 ;  /* 0x0000002713757223 */ /* 0x040fe2000000001c */
[----:B------:R-:W-:Y:S01]  /*2dd0*/  FFMA R115, R19, R23, R18 ;  /* 0x0000001713737223 */ /* 0x000fe20000000012 */
[----:B------:R-:W2:Y:S01]  /*2de0*/  LDS.128 R52, [R76.X4+UR5+0x21b0] ;  /* 0x0021b0054c347984 */ /* 0x000ea20008004c00 */
[C---:B------:R-:W-:Y:S01]  /*2df0*/  FFMA R29, R25.reuse, R41, R66 ;  /* 0x00000029191d7223 */ /* 0x040fe20000000042 */
[C---:B------:R-:W-:Y:S01]  /*2e00*/  FFMA R17, R25.reuse, R45, R64 ;  /* 0x0000002d19117223 */ /* 0x040fe20000000040 */
[C---:B------:R-:W-:Y:S01]  /*2e10*/  FFMA R19, R25.reuse, R37, R16 ;  /* 0x0000002519137223 */ /* 0x040fe20000000010 */
        /* <DEDUP_REMOVED lines=13> */
[----:B------:R-:W-:Y:S01]  /*2ef0*/  FFMA R72, R48, R44, R72 ;  /* 0x0000002c30487223 */ /* 0x000fe20000000048 */
[-C--:B------:R-:W-:Y:S01]  /*2f00*/  FFMA R93, R59, R47.reuse, R58 ;  /* 0x0000002f3b5d7223 */ /* 0x080fe2000000003a */
        /* <DEDUP_REMOVED lines=9> */
[C---:B-1----:R-:W-:Y:S01]  /*2fa0*/  FFMA R48, R60.reuse, R20, R73 ;  /* 0x000000143c307223 */ /* 0x042fe20000000049 */
[----:B------:R-:W-:Y:S01]  /*2fb0*/  FFMA R82, R60, R44, R103 ;  /* 0x0000002c3c527223 */ /* 0x000fe20000000067 */
[----:B------:R-:W1:Y:S01]  /*2fc0*/  LDS.128 R16, [R80+0xc0] ;  /* 0x0000c00050107984 */ /* 0x000e620000000c00 */
        /* <DEDUP_REMOVED lines=8> */
[----:B------:R-:W-:Y:S01]  /*3050*/  FFMA R60, R60, R40, R111 ;  /* 0x000000283c3c7223 */ /* 0x000fe2000000006f */
[C---:B------:R-:W-:Y:S01]  /*3060*/  FFMA R75, R61.reuse, R37, R50 ;  /* 0x000000253d4b7223 */ /* 0x040fe20000000032 */
[C---:B------:R-:W-:Y:S01]  /*3070*/  FFMA R103, R61.reuse, R21, R48 ;  /* 0x000000153d677223 */ /* 0x040fe20000000030 */
[----:B------:R-:W4:Y:S01]  /*3080*/  LDS.128 R32, [R80+0x1c0] ;  /* 0x0001c00050207984 */ /* 0x000f220000000c00 */
[C---:B------:R-:W-:Y:S01]  /*3090*/  FFMA R73, R61.reuse, R45, R82 ;  /* 0x0000002d3d497223 */ /* 0x040fe20000000052 */
[----:B------:R-:W-:Y:S01]  /*30a0*/  FFMA R61, R61, R41, R60 ;  /* 0x000000293d3d7223 */ /* 0x000fe2000000003c */
[C---:B------:R-:W-:Y:S01]  /*30b0*/  FFMA R82, R62.reuse, R38, R75 ;  /* 0x000000263e527223 */ /* 0x040fe2000000004b */
[----:B------:R-:W4:Y:S01]  /*30c0*/  LDS.128 R48, [R76.X4+UR5+0xc0] ;  /* 0x0000c0054c307984 */ /* 0x000f220008004c00 */
[C---:B------:R-:W-:Y:S01]  /*30d0*/  FFMA R84, R62.reuse, R46, R73 ;  /* 0x0000002e3e547223 */ /* 0x040fe20000000049 */
[C---:B------:R-:W-:Y:S01]  /*30e0*/  FFMA R60, R62.reuse, R22, R103 ;  /* 0x000000163e3c7223 */ /* 0x040fe20000000067 */
[----:B------:R-:W-:Y:S01]  /*30f0*/  FFMA R62, R62, R42, R61 ;  /* 0x0000002a3e3e7223 */ /* 0x000fe2000000003d */
[C---:B------:R-:W-:Y:S01]  /*3100*/  FFMA R75, R63.reuse, R39, R82 ;  /* 0x000000273f4b7223 */ /* 0x040fe20000000052 */
[C---:B------:R-:W-:Y:S01]  /*3110*/  FFMA R103, R63.reuse, R47, R84 ;  /* 0x0000002f3f677223 */ /* 0x040fe20000000054 */
[C---:B------:R-:W-:Y:S01]  /*3120*/  FFMA R73, R63.reuse, R23, R60 ;  /* 0x000000173f497223 */ /* 0x040fe2000000003c */
[----:B------:R-:W-:Y:S01]  /*3130*/  FFMA R111, R63, R43, R62 ;  /* 0x0000002b3f6f7223 */ /* 0x000fe2000000003e */
[C---:B--2---:R-:W-:Y:S01]  /*3140*/  FFMA R20, R52.reuse, R20, R69 ;  /* 0x0000001434147223 */ /* 0x044fe20000000045 */
[----:B------:R-:W2:Y:S01]  /*3150*/  LDS.128 R60, [R76.X4+UR5+0x140] ;  /* 0x000140054c3c7984 */ /* 0x000ea20008004c00 */
        /* <DEDUP_REMOVED lines=14> */
[----:B-1----:R-:W-:Y:S01]  /*3240*/  FFMA R22, R56, R16, R89 ;  /* 0x0000001038167223 */ /* 0x002fe20000000059 */
[----:B------:R-:W-:-:S02]  /*3250*/  FFMA R65, R55, R47, R46 ;  /* 0x0000002f37417223 */ /* 0x000fc4000000002e */
[----:B------:R-:W-:Y:S01]  /*3260*/  LDS.128 R52, [R80+0x150] ;  /* 0x0001500050347984 */ /* 0x000fe20000000c00 */
[C---:B---3--:R-:W-:Y:S01]  /*3270*/  FFMA R36, R56.reuse, R24, R91 ;  /* 0x0000001838247223 */ /* 0x048fe2000000005b */
[C---:B------:R-:W-:Y:S01]  /*3280*/  FFMA R23, R57.reuse, R17, R22 ;  /* 0x0000001139177223 */ /* 0x040fe20000000016 */
[----:B----4-:R-:W-:Y:S02]  /*3290*/  FFMA R20, R56, R28, R87 ;  /* 0x0000001c38147223 */ /* 0x010fe40000000057 */
[C---:B------:R-:W-:Y:S01]  /*32a0*/  FFMA R21, R57.reuse, R25, R36 ;  /* 0x0000001939157223 */ /* 0x040fe20000000024 */
[C---:B------:R-:W-:Y:S01]  /*32b0*/  FFMA R22, R58.reuse, R18, R23 ;  /* 0x000000123a167223 */ /* 0x040fe20000000017 */
[----:B------:R-:W1:Y:S01]  /*32c0*/  LDS.128 R36, [R76.X4+UR5+0x1c0] ;  /* 0x0001c0054c247984 */ /* 0x000e620008004c00 */
[----:B------:R-:W-:Y:S01]  /*32d0*/  FFMA R41, R57, R29, R20 ;  /* 0x0000001d39297223 */ /* 0x000fe20000000014 */
[----:B------:R-:W-:Y:S01]  /*32e0*/  FFMA R40, R58, R26, R21 ;  /* 0x0000001a3a287223 */ /* 0x000fe20000000015 */
        /* <DEDUP_REMOVED lines=10> */
[----:B------:R-:W3:Y:S01]  /*3390*/  LDS.128 R40, [R76.X4+UR5+0x2040] ;  /* 0x002040054c287984 */ /* 0x000ee20008004c00 */
[C---:B------:R-:W-:Y:S01]  /*33a0*/  FFMA R45, R49.reuse, R17, R20 ;  /* 0x00000011312d7223 */ /* 0x040fe20000000014 */
[----:B------:R-:W-:Y:S01]  /*33b0*/  FFMA R48, R48, R28, R101 ;  /* 0x0000001c30307223 */ /* 0x000fe20000000065 */
[C---:B------:R-:W-:Y:S01]  /*33c0*/  FFMA R22, R50.reuse, R26, R23 ;  /* 0x0000001a32167223 */ /* 0x040fe20000000017 */
[C---:B------:R-:W-:Y:S01]  /*33d0*/  FFMA R44, R50.reuse, R34, R21 ;  /* 0x00000022322c7223 */ /* 0x040fe20000000015 */
[----:B------:R-:W-:Y:S01]  /*33e0*/  FFMA R20, R50, R18, R45 ;  /* 0x0000001232147223 */ /* 0x000fe2000000002d */
[----:B------:R-:W-:Y:S01]  /*33f0*/  FFMA R49, R49, R29, R48 ;  /* 0x0000001d31317223 */ /* 0x000fe20000000030 */
[C---:B------:R-:W-:Y:S01]  /*3400*/  FFMA R97, R51.reuse, R27, R22 ;  /* 0x0000001b33617223 */ /* 0x040fe20000000016 */
[C---:B--2---:R-:W-:Y:S01]  /*3410*/  FFMA R22, R60.reuse, R24, R107 ;  /* 0x000000183c167223 */ /* 0x044fe2000000006b */
[----:B------:R-:W-:Y:S01]  /*3420*/  FFMA R95, R51, R19, R20 ;  /* 0x00000013335f7223 */ /* 0x000fe20000000014 */
[----:B------:R-:W-:Y:S01]  /*3430*/  FFMA R20, R60, R16, R105 ;  /* 0x000000103c147223 */ /* 0x000fe20000000069 */
[----:B------:R-:W-:Y:S01]  /*3440*/  FFMA R50, R50, R30, R49 ;  /* 0x0000001e32327223 */ /* 0x000fe20000000031 */
[----:B------:R-:W-:Y:S01]  /*3450*/  FFMA R47, R61, R25, R22 ;  /* 0x000000193d2f7223 */ /* 0x000fe20000000016 */
[----:B------:R-:W-:Y:S01]  /*3460*/  FFMA R99, R51, R35, R44 ;  /* 0x0000002333637223 */ /* 0x000fe2000000002c */
[C---:B------:R-:W-:Y:S01]  /*3470*/  FFMA R49, R61.reuse, R17, R20 ;  /* 0x000000113d317223 */ /* 0x040fe20000000014 */
[C---:B------:R-:W-:Y:S01]  /*3480*/  FFMA R44, R60.reuse, R32, R109 ;  /* 0x000000203c2c7223 */ /* 0x040fe2000000006d */
        /* <DEDUP_REMOVED lines=10> */
[----:B------:R-:W-:Y:S01]  /*3530*/  FFMA R101, R51, R31, R50 ;  /* 0x0000001f33657223 */ /* 0x000fe20000000032 */
[C---:B-1----:R-:W-:Y:S01]  /*3540*/  FFMA R44, R36.reuse, R28, R121 ;  /* 0x0000001c242c7223 */ /* 0x042fe20000000079 */
[C---:B------:R-:W-:Y:S01]  /*3550*/  FFMA R109, R63.reuse, R35, R48 ;  /* 0x000000233f6d7223 */ /* 0x040fe20000000030 */
[----:B------:R-:W-:Y:S01]  /*3560*/  FFMA R113, R63, R31, R62 ;  /* 0x0000001f3f717223 */ /* 0x000fe2000000003e */
        /* <DEDUP_REMOVED lines=28> */
[----:B------:R-:W-:Y:S01]  /*3730*/  FFMA R42, R42, R18, R41 ;  /* 0x000000122a2a7223 */ /* 0x000fe20000000029 */
[C---:B--2---:R-:W-:Y:S01]  /*3740*/  FFMA R74, R20.reuse, R28, R74 ;  /* 0x0000001c144a7223 */ /* 0x044fe2000000004a */
[C---:B------:R-:W-:Y:S01]  /*3750*/  FFMA R68, R20.reuse, R16, R68 ;  /* 0x0000001014447223 */ /* 0x040fe20000000044 */
        /* <DEDUP_REMOVED lines=13> */
[-C--:B------:R-:W-:Y:S01]  /*3830*/  FFMA R21, R21, R33.reuse, R72 ;  /* 0x0000002115157223 */ /* 0x080fe20000000048 */
[----:B------:R-:W-:Y:S01]  /*3840*/  FFMA R57, R57, R33, R56 ;  /* 0x0000002139397223 */ /* 0x000fe20000000038 */
[----:B-1----:R-:W-:Y:S01]  /*3850*/  FFMA R20, R60, R16, R73 ;  /* 0x000000103c147223 */ /* 0x002fe20000000049 */
[----:B------:R-:W1:Y:S01]  /*3860*/  LDS.128 R40, [R80+0x50] ;  /* 0x0000500050287984 */ /* 0x000e620000000c00 */
[----:B------:R-:W-:Y:S01]  /*3870*/  FFMA R72, R22, R34, R21 ;  /* 0x0000002216487223 */ /* 0x000fe20000000015 */
[----:B------:R-:W-:Y:S01]  /*3880*/  FFMA R22, R60, R24, R75 ;  /* 0x000000183c167223 */ /* 0x000fe2000000004b */
[----:B------:R-:W-:Y:S01]  /*3890*/  FFMA R58, R58, R34, R57 ;  /* 0x000000223a3a7223 */ /* 0x000fe20000000039 */
[----:B------:R-:W4:Y:S01]  /*38a0*/  LDS.128 R48, [R80+0xd0] ;  /* 0x0000d00050307984 */ /* 0x000f220000000c00 */
        /* <DEDUP_REMOVED lines=9> */
[----:B------:R-:W4:Y:S01]  /*3940*/  LDS.128 R20, [R76.X4+UR5+0xd0] ;  /* 0x0000d0054c147984 */ /* 0x000f220008004c00 */
[----:B------:R-:W-:Y:S01]  /*3950*/  FFMA R93, R59, R35, R58 ;  /* 0x000000233b5d7223 */ /* 0x000fe2000000003a */
[----:B------:R-:W-:Y:S01]  /*3960*/  FFMA R61, R61, R29, R60 ;  /* 0x0000001d3d3d7223 */ /* 0x000fe2000000003c */
[C---:B------:R-:W-:Y:S01]  /*3970*/  FFMA R84, R62.reuse, R34, R73 ;  /* 0x000000223e547223 */ /* 0x040fe20000000049 */
        /* <DEDUP_REMOVED lines=8> */
[C---:B---3--:R-:W-:Y:S01]  /*3a00*/  FFMA R16, R36.reuse, R16, R69 ;  /* 0x0000001024107223 */ /* 0x048fe20000000045 */
[----:B------:R-:W3:Y:S01]  /*3a10*/  LDS.128 R60, [R76.X4+UR5+0x150] ;  /* 0x000150054c3c7984 */ /* 0x000ee20008004c00 */
        /* <DEDUP_REMOVED lines=9> */
[----:B--2---:R-:W-:Y:S01]  /*3ab0*/  FFMA R24, R44, R52, R91 ;  /* 0x000000342c187223 */ /* 0x004fe2000000005b */
[----:B------:R-:W-:Y:S01]  /*3ac0*/  FFMA R69, R39, R19, R18 ;  /* 0x0000001327457223 */ /* 0x000fe20000000012 */
[----:B------:R-:W-:Y:S01]  /*3ad0*/  FFMA R26, R38, R26, R25 ;  /* 0x0000001a261a7223 */ /* 0x000fe20000000019 */
[----:B-1----:R-:W-:Y:S01]  /*3ae0*/  FFMA R16, R44, R40, R87 ;  /* 0x000000282c107223 */ /* 0x002fe20000000057 */
[----:B------:R-:W-:Y:S01]  /*3af0*/  FFMA R17, R45, R53, R24 ;  /* 0x000000352d117223 */ /* 0x000fe20000000018 */
[----:B------:R-:W-:Y:S01]  /*3b00*/  FFMA R34, R38, R34, R33 ;  /* 0x0000002226227223 */ /* 0x000fe20000000021 */
[----:B------:R-:W-:Y:S01]  /*3b10*/  FFMA R67, R39, R27, R26 ;  /* 0x0000001b27437223 */ /* 0x000fe2000000001a */
[----:B----4-:R-:W-:Y:S01]  /*3b20*/  FFMA R18, R44, R48, R89 ;  /* 0x000000302c127223 */ /* 0x010fe20000000059 */
[C---:B------:R-:W-:Y:S01]  /*3b30*/  FFMA R29, R45.reuse, R41, R16 ;  /* 0x000000292d1d7223 */ /* 0x040fe20000000010 */
[C---:B------:R-:W-:Y:S01]  /*3b40*/  FFMA R28, R46.reuse, R54, R17 ;  /* 0x000000362e1c7223 */ /* 0x040fe20000000011 */
[----:B------:R-:W1:Y:S01]  /*3b50*/  LDS.128 R24, [R76.X4+UR5+0x1d0] ;  /* 0x0001d0054c187984 */ /* 0x000e620008004c00 */
[----:B------:R-:W-:Y:S01]  /*3b60*/  FFMA R19, R45, R49, R18 ;  /* 0x000000312d137223 */ /* 0x000fe20000000012 */
[C---:B------:R-:W-:Y:S01]  /*3b70*/  FFMA R16, R46.reuse, R42, R29 ;  /* 0x0000002a2e107223 */ /* 0x040fe2000000001d */
        /* <DEDUP_REMOVED lines=42> */
[----:B------:R-:W1:Y:S01]  /*3e20*/  LDS.128 R60, [R76.X4+UR5+0x2150] ;  /* 0x002150054c3c7984 */ /* 0x000e620008004c00 */
[C---:B------:R-:W-:Y:S01]  /*3e30*/  FFMA R22, R24.reuse, R52, R117 ;  /* 0x0000003418167223 */ /* 0x040fe20000000075 */
[----:B------:R-:W-:Y:S01]  /*3e40*/  FFMA R24, R24, R48, R115 ;  /* 0x0000003018187223 */ /* 0x000fe20000000073 */
[----:B------:R-:W-:Y:S01]  /*3e50*/  FFMA R20, R26, R42, R29 ;  /* 0x0000002a1a147223 */ /* 0x000fe2000000001d */
[C---:B------:R-:W-:Y:S01]  /*3e60*/  FFMA R21, R25.reuse, R57, R28 ;  /* 0x0000003919157223 */ /* 0x040fe2000000001c */
[C---:B------:R-:W-:Y:S01]  /*3e70*/  FFMA R23, R25.reuse, R53, R22 ;  /* 0x0000003519177223 */ /* 0x040fe20000000016 */
[----:B------:R-:W-:Y:S01]  /*3e80*/  FFMA R25, R25, R49, R24 ;  /* 0x0000003119197223 */ /* 0x000fe20000000018 */
[----:B------:R-:W-:Y:S01]  /*3e90*/  FFMA R121, R27, R43, R20 ;  /* 0x0000002b1b797223 */ /* 0x000fe20000000014 */
[----:B------:R-:W-:Y:S01]  /*3ea0*/  FFMA R71, R39, R31, R30 ;  /* 0x0000001f27477223 */ /* 0x000fe2000000001e */
[C---:B--2---:R-:W-:Y:S01]  /*3eb0*/  FFMA R66, R32.reuse, R40, R66 ;  /* 0x0000002820427223 */ /* 0x044fe20000000042 */
[C---:B------:R-:W-:Y:S01]  /*3ec0*/  FFMA R64, R32.reuse, R56, R64 ;  /* 0x0000003820407223 */ /* 0x040fe20000000040 */
[C---:B------:R-:W-:Y:S01]  /*3ed0*/  FFMA R20, R32.reuse, R52, R125 ;  /* 0x0000003420147223 */ /* 0x040fe2000000007d */
[----:B------:R-:W-:Y:S01]  /*3ee0*/  FFMA R32, R32, R48, R123 ;  /* 0x0000003020207223 */ /* 0x000fe2000000007b */
[----:B------:R-:W2:Y:S01]  /*3ef0*/  LDS.128 R28, [R76.X4+UR5+0x21d0] ;  /* 0x0021d0054c1c7984 */ /* 0x000ea20008004c00 */
        /* <DEDUP_REMOVED lines=12> */
[----:B------:R-:W-:Y:S01]  /*3fc0*/  FFMA R70, R16, R52, R70 ;  /* 0x0000003410467223 */ /* 0x000fe20000000046 */
[----:B------:R-:W-:Y:S01]  /*3fd0*/  FFMA R117, R27, R55, R22 ;  /* 0x000000371b757223 */ /* 0x000fe20000000016 */
[----:B------:R-:W-:Y:S01]  /*3fe0*/  FFMA R64, R35, R59, R64 ;  /* 0x0000003b23407223 */ /* 0x000fe20000000040 */
[C---:B------:R-:W-:Y:S01]  /*3ff0*/  FFMA R23, R17.reuse, R49, R68 ;  /* 0x0000003111177223 */ /* 0x040fe20000000044 */
[----:B------:R-:W-:Y:S01]  /*4000*/  FFMA R21, R17, R53, R70 ;  /* 0x0000003511157223 */ /* 0x000fe20000000046 */
[C---:B------:R-:W-:Y:S01]  /*4010*/  FFMA R125, R35.reuse, R55, R20 ;  /* 0x00000037237d7223 */ /* 0x040fe20000000014 */
[C---:B------:R-:W-:Y:S01]  /*4020*/  FFMA R123, R35.reuse, R51, R34 ;  /* 0x00000033237b7223 */ /* 0x040fe20000000022 */
[----:B------:R-:W-:Y:S01]  /*4030*/  FFMA R66, R35, R43, R66 ;  /* 0x0000002b23427223 */ /* 0x000fe20000000042 */
[C---:B------:R-:W-:Y:S01]  /*4040*/  FFMA R68, R18.reuse, R50, R23 ;  /* 0x0000003212447223 */ /* 0x040fe20000000017 */
[----:B------:R-:W-:Y:S01]  /*4050*/  FFMA R70, R18, R54, R21 ;  /* 0x0000003612467223 */ /* 0x000fe20000000015 */
[----:B------:R-:W-:Y:S01]  /*4060*/  FFMA R44, R44, R56, R93 ;  /* 0x000000382c2c7223 */ /* 0x000fe2000000005d */
[----:B------:R-:W-:Y:S01]  /*4070*/  LDS.128 R32, [R76.X4+UR5+0x60] ;  /* 0x000060054c207984 */ /* 0x000fe20008004c00 */
[C---:B------:R-:W-:Y:S01]  /*4080*/  FFMA R74, R16.reuse, R40, R74 ;  /* 0x00000028104a7223 */ /* 0x040fe2000000004a */
[----:B------:R-:W-:Y:S01]  /*4090*/  FFMA R72, R16, R56, R72 ;  /* 0x0000003810487223 */ /* 0x000fe20000000048 */
[----:B------:R-:W-:Y:S01]  /*40a0*/  FFMA R45, R45, R57, R44 ;  /* 0x000000392d2d7223 */ /* 0x000fe2000000002c */
[----:B------:R-:W-:Y:S01]  /*40b0*/  LDS.128 R20, [R80+0xe0] ;  /* 0x0000e00050147984 */ /* 0x000fe20000000c00 */
[----:B------:R-:W-:Y:S01]  /*40c0*/  FFMA R25, R17, R41, R74 ;  /* 0x0000002911197223 */ /* 0x000fe2000000004a */
[C---:B------:R-:W-:Y:S01]  /*40d0*/  FFMA R119, R27.reuse, R59, R24 ;  /* 0x0000003b1b777223 */ /* 0x040fe20000000018 */
[----:B------:R-:W-:Y:S01]  /*40e0*/  FFMA R46, R46, R58, R45 ;  /* 0x0000003a2e2e7223 */ /* 0x000fe2000000002d */
[----:B------:R-:W3:Y:S01]  /*40f0*/  LDS.128 R36, [R80+0x60] ;  /* 0x0000600050247984 */ /* 0x000ee20000000c00 */
[----:B------:R-:W-:Y:S01]  /*4100*/  FFMA R115, R27, R51, R26 ;  /* 0x000000331b737223 */ /* 0x000fe2000000001a */
[----:B------:R-:W-:Y:S01]  /*4110*/  FFMA R17, R17, R57, R72 ;  /* 0x0000003911117223 */ /* 0x000fe20000000048 */
[C---:B------:R-:W-:Y:S01]  /*4120*/  FFMA R74, R18.reuse, R42, R25 ;  /* 0x0000002a124a7223 */ /* 0x040fe20000000019 */
[-C--:B------:R-:W-:Y:S01]  /*4130*/  FFMA R93, R47, R59.reuse, R46 ;  /* 0x0000003b2f5d7223 */ /* 0x080fe2000000002e */
[----:B------:R-:W4:Y:S01]  /*4140*/  LDS.128 R24, [R80+0x160] ;  /* 0x0001600050187984 */ /* 0x000f220000000c00 */
[----:B------:R-:W-:Y:S01]  /*4150*/  FFMA R72, R18, R58, R17 ;  /* 0x0000003a12487223 */ /* 0x000fe20000000011 */
[C---:B-1----:R-:W-:Y:S01]  /*4160*/  FFMA R18, R60.reuse, R52, R75 ;  /* 0x000000343c127223 */ /* 0x042fe2000000004b */
[C---:B------:R-:W-:Y:S01]  /*4170*/  FFMA R16, R60.reuse, R48, R73 ;  /* 0x000000303c107223 */ /* 0x040fe20000000049 */
[----:B------:R-:W1:Y:S01]  /*4180*/  LDS.128 R44, [R80+0x1e0] ;  /* 0x0001e000502c7984 */ /* 0x000e620000000c00 */
        /* <DEDUP_REMOVED lines=13> */
[----:B------:R-:W-:Y:S01]  /*4260*/  FFMA R60, R62, R50, R103 ;  /* 0x000000323e3c7223 */ /* 0x000fe20000000067 */
[C---:B--2---:R-:W-:Y:S01]  /*4270*/  FFMA R48, R28.reuse, R48, R69 ;  /* 0x000000301c307223 */ /* 0x044fe20000000045 */
[C---:B------:R-:W-:Y:S01]  /*4280*/  FFMA R56, R28.reuse, R56, R65 ;  /* 0x000000381c387223 */ /* 0x040fe20000000041 */
[----:B------:R-:W-:Y:S01]  /*4290*/  FFMA R52, R28, R52, R67 ;  /* 0x000000341c347223 */ /* 0x000fe20000000043 */
        /* <DEDUP_REMOVED lines=11> */
[----:B------:R-:W2:Y:S01]  /*4350*/  LDS.128 R60, [R76.X4+UR5+0x160] ;  /* 0x000160054c3c7984 */ /* 0x000ea20008004c00 */
[C---:B------:R-:W-:Y:S01]  /*4360*/  FFMA R58, R30.reuse, R58, R57 ;  /* 0x0000003a1e3a7223 */ /* 0x040fe20000000039 */
[C---:B------:R-:W-:Y:S01]  /*4370*/  FFMA R54, R30.reuse, R54, R53 ;  /* 0x000000361e367223 */ /* 0x040fe20000000035 */
[----:B------:R-:W-:Y:S01]  /*4380*/  FFMA R30, R30, R42, R29 ;  /* 0x0000002a1e1e7223 */ /* 0x000fe2000000001d */
[C---:B---3--:R-:W-:Y:S01]  /*4390*/  FFMA R28, R32.reuse, R36, R87 ;  /* 0x00000024201c7223 */ /* 0x048fe20000000057 */
[C---:B------:R-:W-:Y:S01]  /*43a0*/  FFMA R65, R31.reuse, R59, R58 ;  /* 0x0000003b1f417223 */ /* 0x040fe2000000003a */
[C---:B------:R-:W-:Y:S01]  /*43b0*/  FFMA R67, R31.reuse, R55, R54 ;  /* 0x000000371f437223 */ /* 0x040fe20000000036 */
[C---:B------:R-:W-:Y:S01]  /*43c0*/  FFMA R71, R31.reuse, R43, R30 ;  /* 0x0000002b1f477223 */ /* 0x040fe2000000001e */
[C---:B------:R-:W-:Y:S01]  /*43d0*/  FFMA R30, R32.reuse, R20, R89 ;  /* 0x00000014201e7223 */ /* 0x040fe20000000059 */
[----:B------:R-:W-:Y:S01]  /*43e0*/  FFMA R69, R31, R51, R50 ;  /* 0x000000331f457223 */ /* 0x000fe20000000032 */
[C---:B------:R-:W-:Y:S01]  /*43f0*/  FFMA R49, R33.reuse, R37, R28 ;  /* 0x0000002521317223 */ /* 0x040fe2000000001c */
[C---:B----4-:R-:W-:Y:S01]  /*4400*/  FFMA R40, R32.reuse, R24, R91 ;  /* 0x0000001820287223 */ /* 0x050fe2000000005b */
[C---:B------:R-:W-:Y:S01]  /*4410*/  FFMA R43, R33.reuse, R21, R30 ;  /* 0x00000015212b7223 */ /* 0x040fe2000000001e */
[----:B-1----:R-:W-:Y:S01]  /*4420*/  FFMA R32, R32, R44, R93 ;  /* 0x0000002c20207223 */ /* 0x002fe2000000005d */
[----:B------:R-:W1:Y:S01]  /*4430*/  LDS.128 R28, [R76.X4+UR5+0x1e0] ;  /* 0x0001e0054c1c7984 */ /* 0x000e620008004c00 */
        /* <DEDUP_REMOVED lines=22> */
[----:B------:R-:W3:Y:S01]  /*45a0*/  LDS.128 R40, [R76.X4+UR5+0x2060] ;  /* 0x002060054c287984 */ /* 0x000ee20008004c00 */
[C---:B------:R-:W-:Y:S01]  /*45b0*/  FFMA R90, R19.reuse, R47, R90 ;  /* 0x0000002f135a7223 */ /* 0x040fe2000000005a */
[C---:B------:R-:W-:Y:S01]  /*45c0*/  FFMA R88, R19.reuse, R27, R88 ;  /* 0x0000001b13587223 */ /* 0x040fe20000000058 */
[C---:B--2---:R-:W-:Y:S01]  /*45d0*/  FFMA R82, R60.reuse, R44, R82 ;  /* 0x0000002c3c527223 */ /* 0x044fe20000000052 */
        /* <DEDUP_REMOVED lines=13> */
[C---:B-1----:R-:W-:Y:S01]  /*46b0*/  FFMA R48, R28.reuse, R44, R119 ;  /* 0x0000002c1c307223 */ /* 0x042fe20000000077 */
        /* <DEDUP_REMOVED lines=14> */
[C---:B------:R-:W-:Y:S01]  /*47a0*/  FFMA R95, R31.reuse, R27, R48 ;  /* 0x0000001b1f5f7223 */ /* 0x040fe20000000030 */
[C---:B------:R-:W-:Y:S01]  /*47b0*/  FFMA R115, R31.reuse, R39, R28 ;  /* 0x000000271f737223 */ /* 0x040fe2000000001c */
[----:B------:R-:W4:Y:S01]  /*47c0*/  LDS.128 R56, [R76.X4+UR5+0x21e0] ;  /* 0x0021e0054c387984 */ /* 0x000f220008004c00 */
[----:B------:R-:W-:Y:S01]  /*47d0*/  FFMA R93, R31, R23, R30 ;  /* 0x000000171f5d7223 */ /* 0x000fe2000000001e */
[----:B------:R-:W-:-:S02]  /*47e0*/  FFMA R84, R60, R36, R84 ;  /* 0x000000243c547223 */ /* 0x000fc40000000054 */
[----:B------:R-:W-:Y:S01]  /*47f0*/  LDS.128 R52, [R80+0x170] ;  /* 0x0001700050347984 */ /* 0x000fe20000000c00 */
[C---:B---3--:R-:W-:Y:S01]  /*4800*/  FFMA R66, R40.reuse, R36, R66 ;  /* 0x0000002428427223 */ /* 0x048fe20000000042 */
        /* <DEDUP_REMOVED lines=10> */
[-C--:B------:R-:W-:Y:S01]  /*48b0*/  FFMA R61, R61, R37.reuse, R84 ;  /* 0x000000253d3d7223 */ /* 0x080fe20000000054 */
        /* <DEDUP_REMOVED lines=18> */
[----:B------:R-:W2:Y:S01]  /*49e0*/  LDS.128 R72, [R76.X4+UR5+0x70] ;  /* 0x000070054c487984 */ /* 0x000ea20008004c00 */
[C---:B------:R-:W-:Y:S01]  /*49f0*/  FFMA R121, R19.reuse, R47, R18 ;  /* 0x0000002f13797223 */ /* 0x040fe20000000012 */
[-C--:B------:R-:W-:Y:S01]  /*4a00*/  FFMA R123, R19, R39.reuse, R16 ;  /* 0x00000027137b7223 */ /* 0x080fe20000000010 */
[C---:B-1----:R-:W-:Y:S01]  /*4a10*/  FFMA R18, R32.reuse, R24, R105 ;  /* 0x0000001820127223 */ /* 0x042fe20000000069 */
[----:B------:R-:W1:Y:S01]  /*4a20*/  LDS.128 R40, [R80+0xf0] ;  /* 0x0000f00050287984 */ /* 0x000e620000000c00 */
[C---:B------:R-:W-:Y:S01]  /*4a30*/  FFMA R16, R32.reuse, R20, R103 ;  /* 0x0000001420107223 */ /* 0x040fe20000000067 */
[----:B------:R-:W-:Y:S01]  /*4a40*/  FFMA R82, R63, R39, R82 ;  /* 0x000000273f527223 */ /* 0x000fe20000000052 */
[C---:B------:R-:W-:Y:S01]  /*4a50*/  FFMA R117, R19.reuse, R23, R60 ;  /* 0x0000001713757223 */ /* 0x040fe2000000003c */
[----:B------:R-:W3:Y:S01]  /*4a60*/  LDS.128 R48, [R80+0x70] ;  /* 0x0000700050307984 */ /* 0x000ee20000000c00 */
[----:B------:R-:W-:Y:S01]  /*4a70*/  FFMA R119, R19, R27, R62 ;  /* 0x0000001b13777223 */ /* 0x000fe2000000003e */
[C---:B------:R-:W-:Y:S01]  /*4a80*/  FFMA R60, R32.reuse, R44, R107 ;  /* 0x0000002c203c7223 */ /* 0x040fe2000000006b */
[C---:B------:R-:W-:Y:S01]  /*4a90*/  FFMA R63, R33.reuse, R25, R18 ;  /* 0x00000019213f7223 */ /* 0x040fe20000000012 */
[----:B------:R-:W3:Y:S01]  /*4aa0*/  LDS.128 R28, [R80+0x1f0] ;  /* 0x0001f000501c7984 */ /* 0x000ee20000000c00 */
[C---:B------:R-:W-:Y:S01]  /*4ab0*/  FFMA R103, R33.reuse, R21, R16 ;  /* 0x0000001521677223 */ /* 0x040fe20000000010 */
[----:B------:R-:W-:Y:S01]  /*4ac0*/  FFMA R32, R32, R36, R111 ;  /* 0x0000002420207223 */ /* 0x000fe2000000006f */
[C---:B------:R-:W-:Y:S01]  /*4ad0*/  FFMA R61, R33.reuse, R45, R60 ;  /* 0x0000002d213d7223 */ /* 0x040fe2000000003c */
[----:B------:R-:W3:Y:S01]  /*4ae0*/  LDS.128 R16, [R76.X4+UR5+0xf0] ;  /* 0x0000f0054c107984 */ /* 0x000ee20008004c00 */
        /* <DEDUP_REMOVED lines=9> */
[----:B------:R-:W-:Y:S01]  /*4b80*/  FFMA R111, R35, R39, R34 ;  /* 0x00000027236f7223 */ /* 0x000fe20000000022 */
[C---:B------:R-:W-:Y:S01]  /*4b90*/  FFMA R20, R56.reuse, R20, R69 ;  /* 0x0000001438147223 */ /* 0x040fe20000000045 */
[----:B------:R-:W4:Y:S01]  /*4ba0*/  LDS.128 R32, [R76.X4+UR5+0x170] ;  /* 0x000170054c207984 */ /* 0x000f220008004c00 */
        /* <DEDUP_REMOVED lines=10> */
[----:B------:R-:W4:Y:S01]  /*4c50*/  LDS.128 R24, [R76.X4+UR5+0x1f0] ;  /* 0x0001f0054c187984 */ /* 0x000f220008004c00 */
[----:B--2---:R-:W-:Y:S01]  /*4c60*/  FFMA R96, R72, R52, R96 ;  /* 0x0000003448607223 */ /* 0x004fe20000000060 */
[C---:B------:R-:W-:Y:S01]  /*4c70*/  FFMA R69, R59.reuse, R23, R22 ;  /* 0x000000173b457223 */ /* 0x040fe20000000016 */
[----:B------:R-:W-:Y:S01]  /*4c80*/  FFMA R46, R58, R46, R45 ;  /* 0x0000002e3a2e7223 */ /* 0x000fe2000000002d */
[----:B------:R-:W-:Y:S01]  /*4c90*/  FFMA R71, R59, R39, R38 ;  /* 0x000000273b477223 */ /* 0x000fe20000000026 */
[C---:B-1----:R-:W-:Y:S01]  /*4ca0*/  FFMA R94, R72.reuse, R40, R94 ;  /* 0x00000028485e7223 */ /* 0x042fe2000000005e */
[----:B------:R-:W-:Y:S01]  /*4cb0*/  FFMA R21, R73, R53, R96 ;  /* 0x0000003549157223 */ /* 0x000fe20000000060 */
[----:B------:R-:W-:Y:S01]  /*4cc0*/  FFMA R65, R59, R47, R46 ;  /* 0x0000002f3b417223 */ /* 0x000fe2000000002e */
[----:B------:R-:W-:Y:S01]  /*4cd0*/  IADD3 R46, P2, R5, UR6, RZ ;  /* 0x00000006052e7c10 */ /* 0x000fe2000ff5e0ff */
[----:B---3--:R-:W-:Y:S01]  /*4ce0*/  FFMA R92, R72, R48, R92 ;  /* 0x00000030485c7223 */ /* 0x008fe2000000005c */
[C---:B------:R-:W-:Y:S01]  /*4cf0*/  FFMA R23, R73.reuse, R41, R94 ;  /* 0x0000002949177223 */ /* 0x040fe2000000005e */
[----:B------:R-:W-:Y:S01]  /*4d00*/  FFMA R22, R74, R54, R21 ;  /* 0x000000364a167223 */ /* 0x000fe20000000015 */
[----:B------:R-:W-:Y:S01]  /*4d10*/  LDS.128 R56, [R76.X4+UR5+0x2170] ;  /* 0x002170054c387984 */ /* 0x000fe20008004c00 */
[----:B------:R-:W-:Y:S01]  /*4d20*/  FFMA R100, R72, R28, R100 ;  /* 0x0000001c48647223 */ /* 0x000fe20000000064 */
[C---:B------:R-:W-:Y:S01]  /*4d30*/  FFMA R37, R73.reuse, R49, R92 ;  /* 0x0000003149257223 */ /* 0x040fe2000000005c */
[----:B------:R-:W-:Y:S01]  /*4d40*/  FFMA R20, R74, R42, R23 ;  /* 0x0000002a4a147223 */ /* 0x000fe20000000017 */
[----:B------:R-:W-:Y:S01]  /*4d50*/  IADD3.X R47, R8, UR7, RZ, P2, !PT ;  /* 0x00000007082f7c10 */ /* 0x000fe200097fe4ff */
[-C--:B------:R-:W-:Y:S01]  /*4d60*/  FFMA R73, R73, R29.reuse, R100 ;  /* 0x0000001d49497223 */ /* 0x080fe20000000064 */
[C---:B------:R-:W-:Y:S01]  /*4d70*/  FFMA R90, R16.reuse, R28, R90 ;  /* 0x0000001c105a7223 */ /* 0x040fe2000000005a */
[C---:B------:R-:W-:Y:S01]  /*4d80*/  FFMA R88, R16.reuse, R52, R88 ;  /* 0x0000003410587223 */ /* 0x040fe20000000058 */
[C---:B------:R-:W-:Y:S01]  /*4d90*/  FFMA R86, R16.reuse, R40, R86 ;  /* 0x0000002810567223 */ /* 0x040fe20000000056 */
[----:B------:R-:W-:Y:S01]  /*4da0*/  FFMA R98, R16, R48, R98 ;  /* 0x0000003010627223 */ /* 0x000fe20000000062 */
[C---:B------:R-:W-:Y:S01]  /*4db0*/  FFMA R72, R74.reuse, R50, R37 ;  /* 0x000000324a487223 */ /* 0x040fe20000000025 */
[-C--:B------:R-:W-:Y:S01]  /*4dc0*/  FFMA R36, R74, R30.reuse, R73 ;  /* 0x0000001e4a247223 */ /* 0x080fe20000000049 */
[C---:B------:R-:W-:Y:S01]  /*4dd0*/  FFMA R37, R17.reuse, R29, R90 ;  /* 0x0000001d11257223 */ /* 0x040fe2000000005a */
[C---:B------:R-:W-:Y:S01]  /*4de0*/  FFMA R39, R17.reuse, R53, R88 ;  /* 0x0000003511277223 */ /* 0x040fe20000000058 */
[----:B------:R-:W-:Y:S01]  /*4df0*/  FFMA R45, R17, R41, R86 ;  /* 0x00000029112d7223 */ /* 0x000fe20000000056 */
[C---:B------:R-:W-:Y:S01]  /*4e00*/  FFMA R73, R75.reuse, R43, R20 ;  /* 0x0000002b4b497223 */ /* 0x040fe20000000014 */
[----:B------:R-:W-:Y:S01]  /*4e10*/  FFMA R74, R75, R55, R22 ;  /* 0x000000374b4a7223 */ /* 0x000fe20000000016 */
[----:B------:R-:W-:Y:S01]  /*4e20*/  FFMA R17, R17, R49, R98 ;  /* 0x0000003111117223 */ /* 0x000fe20000000062 */
[C---:B------:R-:W-:Y:S01]  /*4e30*/  FFMA R72, R75.reuse, R51, R72 ;  /* 0x000000334b487223 */ /* 0x040fe20000000048 */
[----:B------:R-:W1:Y:S01]  /*4e40*/  LDS.128 R20, [R76.X4+UR5+0x2070] ;  /* 0x002070054c147984 */ /* 0x000e620008004c00 */
[-C--:B------:R-:W-:Y:S01]  /*4e50*/  FFMA R75, R75, R31.reuse, R36 ;  /* 0x0000001f4b4b7223 */ /* 0x080fe20000000024 */
[C---:B------:R-:W-:Y:S01]  /*4e60*/  FFMA R36, R18.reuse, R30, R37 ;  /* 0x0000001e12247223 */ /* 0x040fe20000000025 */
[C---:B------:R-:W-:Y:S01]  /*4e70*/  FFMA R62, R18.reuse, R54, R39 ;  /* 0x00000036123e7223 */ /* 0x040fe20000000027 */
[C---:B------:R-:W-:Y:S01]  /*4e80*/  FFMA R16, R18.reuse, R42, R45 ;  /* 0x0000002a12107223 */ /* 0x040fe2000000002d */
[----:B------:R-:W-:Y:S01]  /*4e90*/  FFMA R18, R18, R50, R17 ;  /* 0x0000003212127223 */ /* 0x000fe20000000011 */
[C---:B------:R-:W-:Y:S01]  /*4ea0*/  FFMA R63, R19.reuse, R31, R36 ;  /* 0x0000001f133f7223 */ /* 0x040fe20000000024 */
[C---:B----4-:R-:W-:Y:S01]  /*4eb0*/  FFMA R36, R32.reuse, R28, R109 ;  /* 0x0000001c20247223 */ /* 0x050fe2000000006d */
        /* <DEDUP_REMOVED lines=32> */
[C---:B-1----:R-:W-:Y:S01]  /*50c0*/  FFMA R44, R20.reuse, R28, R91 ;  /* 0x0000001c142c7223 */ /* 0x042fe2000000005b */
        /* <DEDUP_REMOVED lines=34> */
[----:B------:R-:W-:Y:S01]  /*52f0*/  IADD3 R44, P0, R4, UR6, RZ ;  /* 0x00000006042c7c10 */ /* 0x000fe2000ff1e0ff */
[----:B------:R-:W1:Y:S01]  /*5300*/  LDS.128 R16, [R76.X4+UR5+0x21f0] ;  /* 0x0021f0054c107984 */ /* 0x000e620008004c00 */
[----:B------:R-:W-:Y:S01]  /*5310*/  IADD3 R88, P1, R9, UR6, RZ ;  /* 0x0000000609587c10 */ /* 0x000fe2000ff3e0ff */
[----:B------:R-:W-:Y:S01]  /*5320*/  FFMA R64, R56, R48, R111 ;  /* 0x0000003038407223 */ /* 0x000fe2000000006f */
[----:B------:R-:W-:Y:S01]  /*5330*/  IADD3.X R45, R6, UR7, RZ, P0, !PT ;  /* 0x00000007062d7c10 */ /* 0x000fe200087fe4ff */
[----:B------:R-:W-:Y:S01]  /*5340*/  FFMA R66, R56, R40, R103 ;  /* 0x0000002838427223 */ /* 0x000fe20000000067 */
[----:B------:R-:W-:Y:S01]  /*5350*/  ISETP.GE.U32.AND P0, PT, R78, 0x1a0, PT ;  /* 0x000001a04e00780c */ /* 0x000fe20003f06070 */
[C---:B------:R-:W-:Y:S01]  /*5360*/  FFMA R68, R56.reuse, R52, R105 ;  /* 0x0000003438447223 */ /* 0x040fe20000000069 */
[----:B------:R-:W-:Y:S01]  /*5370*/  IADD3 R86, P3, R7, UR6, RZ ;  /* 0x0000000607567c10 */ /* 0x000fe2000ff7e0ff */
[----:B------:R-:W-:Y:S01]  /*5380*/  FFMA R56, R56, R28, R107 ;  /* 0x0000001c38387223 */ /* 0x000fe2000000006b */
[C---:B------:R-:W-:Y:S01]  /*5390*/  LEA R95, R0.reuse, R85, 0xe ;  /* 0x00000055005f7211 */ /* 0x040fe200078e70ff */
[----:B------:R-:W-:Y:S06]  /*53a0*/  BAR.SYNC 0x0 ;  /* 0x0000000000007b1d */ /* 0x000fec0000000000 */
[----:B------:R-:W-:Y:S01]  /*53b0*/  LEA R97, R0, R83, 0xe ;  /* 0x0000005300617211 */ /* 0x000fe200078e70ff */
[----:B------:R-:W-:Y:S01]  /*53c0*/  USHF.L.U32 UR5, UR4, 0xe, URZ ;  /* 0x0000000e04057899 */ /* 0x000fe2000800063f */
[----:B------:R-:W-:Y:S01]  /*53d0*/  IADD3 R90, P2, R11, UR6, RZ ;  /* 0x000000060b5a7c10 */ /* 0x000fe2000ff5e0ff */
[----:B------:R-:W-:Y:S01]  /*53e0*/  @!PT LDS RZ, [RZ] ;  /* 0x00000000fffff984 */ /* 0x000fe20000000800 */
[----:B------:R-:W-:Y:S01]  /*53f0*/  @!PT LDS RZ, [RZ] ;  /* 0x00000000fffff984 */ /* 0x000fe20000000800 */
[----:B------:R-:W-:Y:S01]  /*5400*/  @!PT LDS RZ, [RZ] ;  /* 0x00000000fffff984 */ /* 0x000fe20000000800 */
[----:B------:R2:W-:Y:S01]  /*5410*/  LDGSTS.E.BYPASS.128 [R95], [R44.64], !P0 ;  /* 0x000000002c5f7fae */ /* 0x0005e2000c101c4a */
[----:B------:R-:W-:-:S02]  /*5420*/  IADD3.X R89, R12, UR7, RZ, P1, !PT ;  /* 0x000000070c597c10 */ /* 0x000fc40008ffe4ff */
[----:B------:R-:W-:Y:S01]  /*5430*/  LEA R70, R0, 0xc000, 0xd ;  /* 0x0000c00000467811 */ /* 0x000fe200078e68ff */
[----:B------:R3:W-:Y:S01]  /*5440*/  LDGSTS.E.BYPASS.128 [R97], [R46.64], !P0 ;  /* 0x000000002e617fae */ /* 0x0007e2000c101c4a */
[----:B------:R-:W-:Y:S02]  /*5450*/  IADD3.X R87, R10, UR7, RZ, P3, !PT ;  /* 0x000000070a577c10 */ /* 0x000fe40009ffe4ff */
[C---:B------:R-:W-:Y:S02]  /*5460*/  LEA R99, R0.reuse, R81, 0xe ;  /* 0x0000005100637211 */ /* 0x040fe400078e70ff */
[----:B------:R-:W-:Y:S01]  /*5470*/  IADD3 R92, P1, R13, UR6, RZ ;  /* 0x000000060d5c7c10 */ /* 0x000fe2000ff3e0ff */
[----:B------:R-:W-:Y:S01]  /*5480*/  UIADD3 UR6, UP1, UR6, 0x80, URZ ;  /* 0x0000008006067890 */ /* 0x000fe2000ff3e03f */
[----:B------:R-:W-:Y:S01]  /*5490*/  LEA R101, R0, R79, 0xe ;  /* 0x0000004f00657211 */ /* 0x000fe200078e70ff */
[----:B------:R4:W-:Y:S01]  /*54a0*/  LDGSTS.E.BYPASS.128 [R99], [R86.64], !P0 ;  /* 0x0000000056637fae */ /* 0x0009e2000c101c4a */
[----:B------:R-:W-:Y:S01]  /*54b0*/  IADD3.X R91, R14, UR7, RZ, P2, !PT ;  /* 0x000000070e5b7c10 */ /* 0x000fe200097fe4ff */
[----:B--2---:R-:W-:Y:S01]  /*54c0*/  FFMA R45, R57, R29, R56 ;  /* 0x0000001d392d7223 */ /* 0x004fe20000000038 */
[-C--:B------:R-:W-:Y:S01]  /*54d0*/  IADD3 R95, R85, R70.reuse, RZ ;  /* 0x00000046555f7210 */ /* 0x080fe20007ffe0ff */
[----:B------:R2:W-:Y:S01]  /*54e0*/  LDGSTS.E.BYPASS.128 [R101], [R88.64], !P0 ;  /* 0x0000000058657fae */ /* 0x0005e2000c101c4a */
[----:B------:R-:W-:Y:S01]  /*54f0*/  IADD3.X R93, R15, UR7, RZ, P1, !PT ;  /* 0x000000070f5d7c10 */ /* 0x000fe20008ffe4ff */
[----:B---3--:R-:W-:Y:S01]  /*5500*/  FFMA R47, R57, R53, R68 ;  /* 0x00000035392f7223 */ /* 0x008fe20000000044 */
[----:B------:R-:W-:Y:S01]  /*5510*/  IADD3 R97, R83, R70, RZ ;  /* 0x0000004653617210 */ /* 0x000fe20007ffe0ff */
[----:B------:R-:W0:Y:S01]  /*5520*/  LDGDEPBAR ;  /* 0x00000000000079af */ /* 0x000e220000000000 */
[C---:B-1----:R-:W-:Y:S01]  /*5530*/  FFMA R28, R16.reuse, R28, R65 ;  /* 0x0000001c101c7223 */ /* 0x042fe20000000041 */
[C---:B------:R-:W-:Y:S01]  /*5540*/  FFMA R52, R16.reuse, R52, R67 ;  /* 0x0000003410347223 */ /* 0x040fe20000000043 */
[C---:B------:R-:W-:Y:S01]  /*5550*/  FFMA R48, R16.reuse, R48, R71 ;  /* 0x0000003010307223 */ /* 0x040fe20000000047 */
[----:B------:R2:W-:Y:S01]  /*5560*/  LDGSTS.E.BYPASS.128 [R95], [R90.64], !P0 ;  /* 0x000000005a5f7fae */ /* 0x0005e2000c101c4a */
[----:B------:R-:W-:Y:S01]  /*5570*/  FFMA R16, R16, R40, R69 ;  /* 0x0000002810107223 */ /* 0x000fe20000000045 */
[C---:B----4-:R-:W-:Y:S01]  /*5580*/  FFMA R87, R57.reuse, R41, R66 ;  /* 0x0000002939577223 */ /* 0x050fe20000000042 */
[----:B------:R-:W-:Y:S01]  /*5590*/  FFMA R57, R57, R49, R64 ;  /* 0x0000003139397223 */ /* 0x000fe20000000040 */
[----:B------:R2:W-:Y:S01]  /*55a0*/  LDGSTS.E.BYPASS.128 [R97], [R92.64], !P0 ;  /* 0x000000005c617fae */ /* 0x0005e2000c101c4a */
[----:B------:R-:W-:Y:S01]  /*55b0*/  ISETP.GE.U32.AND P0, PT, R78, 0x1e0, PT ;  /* 0x000001e04e00780c */ /* 0x000fe20003f06070 */
[C---:B------:R-:W-:Y:S01]  /*55c0*/  FFMA R29, R17.reuse, R29, R28 ;  /* 0x0000001d111d7223 */ /* 0x040fe2000000001c */
[C---:B------:R-:W-:Y:S01]  /*55d0*/  FFMA R53, R17.reuse, R53, R52 ;  /* 0x0000003511357223 */ /* 0x040fe20000000034 */
[----:B------:R-:W0:Y:S01]  /*55e0*/  LDGDEPBAR ;  /* 0x00000000000079af */ /* 0x000e220000000000 */
[C---:B------:R-:W-:Y:S01]  /*55f0*/  FFMA R49, R17.reuse, R49, R48 ;  /* 0x0000003111317223 */ /* 0x040fe20000000030 */
[----:B------:R-:W-:Y:S01]  /*5600*/  FFMA R17, R17, R41, R16 ;  /* 0x0000002911117223 */ /* 0x000fe20000000010 */
        /* <DEDUP_REMOVED lines=8> */
[----:B------:R-:W-:Y:S01]  /*5690*/  UIADD3.X UR7, URZ, UR7, URZ, UP1, !UPT ;  /* 0x000000073f077290 */ /* 0x000fe20008ffe43f */
        /* <DEDUP_REMOVED lines=8> */
[----:B------:R-:W-:-:S04]  /*5720*/  DEPBAR.LE SB0, 0x4 ;  /* 0x000081000000791a */ /* 0x000fc80000000000 */
[----:B------:R-:W-:Y:S06]  /*5730*/  BAR.SYNC 0x0 ;  /* 0x0000000000007b1d */ /* 0x000fec0000000000 */
[----:B--2---:R-:W-:Y:S01]  /*5740*/  @P0 CALL.REL.NOINC `(.L_x_0) ;  /* 0x0000001000000944 */ /* 0x004fe20003c00000 */
[----:B------:R-:W-:Y:S05]  /*5750*/  BRA `(.L_x_1) ;  /* 0xffffb6f000007947 */ /* 0x000fea000383ffff */
.L_x_0:
[----:B------:R-:W1:Y:S01]  /*5760*/  S2R R4, SR_TID.X ;  /* 0x0000000000047919 */ /* 0x000e620000002100 */
[----:B------:R-:W-:-:S04]  /*5770*/  DEPBAR.LE SB0, 0x0 ;  /* 0x000080000000791a */ /* 0x000fc80000000000 */
[----:B-1----:R-:W-:Y:S02]  /*5780*/  SHF.R.U32.HI R0, RZ, 0x4, R4 ;  /* 0x00000004ff007819 */ /* 0x002fe40000011604 */
[----:B------:R-:W-:Y:S02]  /*5790*/  SHF.L.U32 R4, R4, 0x2, RZ ;  /* 0x0000000204047819 */ /* 0x000fe400000006ff */
[----:B------:R-:W-:Y:S02]  /*57a0*/  LOP3.LUT R0, R0, 0xf, RZ, 0xc0, !PT ;  /* 0x0000000f00007812 */ /* 0x000fe400078ec0ff */
[----:B------:R-:W-:-:S03]  /*57b0*/  LOP3.LUT R41, R3, 0x3c, R4, 0xf8, !PT ;  /* 0x0000003c03297812 */ /* 0x000fc600078ef804 */
[----:B------:R-:W-:Y:S01]  /*57c0*/  IMAD R77, R0, 0x110, R77 ;  /* 0x00000110004d7824 */ /* 0x000fe200078e024d */
[----:B------:R-:W-:Y:S06]  /*57d0*/  BAR.SYNC 0x0 ;  /* 0x0000000000007b1d */ /* 0x000fec0000000000 */
[----:B------:R-:W-:Y:S01]  /*57e0*/  SHF.L.U32 R3, R77, 0x2, RZ ;  /* 0x000000024d037819 */ /* 0x000fe200000006ff */
[----:B------:R-:W-:Y:S01]  /*57f0*/  STS.128 [R77.X4], R72 ;  /* 0x000000484d007388 */ /* 0x000fe20000004c00 */
[----:B------:R-:W-:-:S03]  /*5800*/  ISETP.GE.AND P0, PT, R41, 0x100, PT ;  /* 0x000001002900780c */ /* 0x000fc60003f06270 */
[----:B------:R-:W-:Y:S01]  /*5810*/  IMAD R40, R0, -0x330, R3 ;  /* 0xfffffcd000287824 */ /* 0x000fe200078e0203 */
[----:B------:R-:W-:Y:S01]  /*5820*/  STS.128 [R77.X4+0x110], R60 ;  /* 0x0001103c4d007388 */ /* 0x000fe20000004c00 */
[C---:B------:R-:W-:Y:S02]  /*5830*/  LOP3.LUT R0, R2.reuse, 0x10, RZ, 0xfc, !PT ;  /* 0x0000001002007812 */ /* 0x040fe400078efcff */
[----:B------:R-:W-:Y:S01]  /*5840*/  ISETP.LT.AND P1, PT, R2, c[0x0][0x178], !P0 ;  /* 0x00005e0002007a0c */ /* 0x000fe20004721270 */
[----:B------:R-:W-:Y:S01]  /*5850*/  STS.128 [R77.X4+0x220], R36 ;  /* 0x000220244d007388 */ /* 0x000fe20000004c00 */
[----:B------:R-:W-:Y:S02]  /*5860*/  ISETP.LT.AND P2, PT, R0, c[0x0][0x178], !P0 ;  /* 0x00005e0000007a0c */ /* 0x000fe40004741270 */
[----:B------:R-:W-:Y:S01]  /*5870*/  LOP3.LUT R3, R2, 0x30, RZ, 0xfc, !PT ;  /* 0x0000003002037812 */ /* 0x000fe200078efcff */
[----:B------:R-:W-:Y:S04]  /*5880*/  STS.128 [R77.X4+0x330], R32 ;  /* 0x000330204d007388 */ /* 0x000fe80000004c00 */
[----:B------:R-:W-:Y:S06]  /*5890*/  BAR.SYNC 0x0 ;  /* 0x0000000000007b1d */ /* 0x000fec0000000000 */
[----:B------:R-:W1:Y:S01]  /*58a0*/  LDS.128 R48, [R40] ;  /* 0x0000000028307984 */ /* 0x000e620000000c00 */
[----:B------:R-:W-:-:S03]  /*58b0*/  MOV R37, 0x4 ;  /* 0x0000000400257802 */ /* 0x000fc60000000f00 */
[----:B------:R-:W2:Y:S04]  /*58c0*/  LDS.128 R52, [R40+0x1100] ;  /* 0x0011000028347984 */ /* 0x000ea80000000c00 */
[----:B------:R-:W3:Y:S04]  /*58d0*/  LDS.128 R8, [R40+0x2200] ;  /* 0x0022000028087984 */ /* 0x000ee80000000c00 */
[----:B------:R-:W4:Y:S04]  /*58e0*/  LDS.128 R4, [R40+0x3300] ;  /* 0x0033000028047984 */ /* 0x000f280000000c00 */
[----:B------:R-:W-:Y:S06]  /*58f0*/  BAR.SYNC 0x0 ;  /* 0x0000000000007b1d */ /* 0x000fec0000000000 */
[----:B------:R-:W-:Y:S04]  /*5900*/  STS.128 [R77.X4], R24 ;  /* 0x000000184d007388 */ /* 0x000fe80000004c00 */
[----:B------:R-:W-:Y:S04]  /*5910*/  STS.128 [R77.X4+0x110], R20 ;  /* 0x000110144d007388 */ /* 0x000fe80000004c00 */
[----:B------:R-:W-:Y:S04]  /*5920*/  STS.128 [R77.X4+0x220], R44 ;  /* 0x0002202c4d007388 */ /* 0x000fe80000004c00 */
[----:B------:R-:W-:Y:S04]  /*5930*/  STS.128 [R77.X4+0x330], R28 ;  /* 0x0003301c4d007388 */ /* 0x000fe80000004c00 */
[----:B------:R-:W-:Y:S06]  /*5940*/  BAR.SYNC 0x0 ;  /* 0x0000000000007b1d */ /* 0x000fec0000000000 */
[----:B------:R-:W4:Y:S01]  /*5950*/  LDS.128 R12, [R40] ;  /* 0x00000000280c7984 */ /* 0x000f220000000c00 */
[----:B------:R-:W-:-:S02]  /*5960*/  LEA R20, R2, R41, 0x8 ;  /* 0x0000002902147211 */ /* 0x000fc400078e40ff */
[----:B------:R-:W-:Y:S01]  /*5970*/  LEA R22, R0, R41, 0x8 ;  /* 0x0000002900167211 */ /* 0x000fe200078e40ff */
[----:B------:R-:W4:Y:S01]  /*5980*/  LDS.128 R16, [R40+0x1100] ;  /* 0x0011000028107984 */ /* 0x000f220000000c00 */
[----:B------:R-:W-:Y:S01]  /*5990*/  LOP3.LUT R0, R2, 0x20, RZ, 0xfc, !PT ;  /* 0x0000002002007812 */ /* 0x000fe200078efcff */
[-C--:B------:R-:W-:Y:S01]  /*59a0*/  IMAD.WIDE R20, R20, R37.reuse, c[0x0][0x170] ;  /* 0x00005c0014147625 */ /* 0x080fe200078e0225 */
[C---:B------:R-:W-:Y:S01]  /*59b0*/  LOP3.LUT R24, R2.reuse, 0x40, RZ, 0xfc, !PT ;  /* 0x0000004002187812 */ /* 0x040fe200078efcff */
[----:B------:R-:W4:Y:S01]  /*59c0*/  LDS.128 R32, [R40+0x2200] ;  /* 0x0022000028207984 */ /* 0x000f220000000c00 */
[----:B------:R-:W-:Y:S01]  /*59d0*/  LOP3.LUT R25, R2, 0x50, RZ, 0xfc, !PT ;  /* 0x0000005002197812 */ /* 0x000fe200078efcff */
[----:B------:R-:W-:Y:S01]  /*59e0*/  IMAD.WIDE R22, R22, R37, c[0x0][0x170] ;  /* 0x00005c0016167625 */ /* 0x000fe200078e0225 */
[----:B------:R-:W-:Y:S01]  /*59f0*/  LOP3.LUT R26, R2, 0x60, RZ, 0xfc, !PT ;  /* 0x00000060021a7812 */ /* 0x000fe200078efcff */
[----:B-1----:R1:W-:Y:S01]  /*5a00*/  @P1 STG.E.128 [R20.64], R48 ;  /* 0x0000003014001986 */ /* 0x0023e2000c101d0a */
[----:B------:R-:W-:-:S02]  /*5a10*/  ISETP.LT.AND P1, PT, R0, c[0x0][0x178], !P0 ;  /* 0x00005e0000007a0c */ /* 0x000fc40004721270 */
[----:B------:R-:W-:Y:S01]  /*5a20*/  LOP3.LUT R28, R2, 0x70, RZ, 0xfc, !PT ;  /* 0x00000070021c7812 */ /* 0x000fe200078efcff */
[----:B--2---:R2:W-:Y:S01]  /*5a30*/  @P2 STG.E.128 [R22.64], R52 ;  /* 0x0000003416002986 */ /* 0x0045e2000c101d0a */
[----:B------:R-:W-:Y:S02]  /*5a40*/  ISETP.LT.AND P2, PT, R3, c[0x0][0x178], !P0 ;  /* 0x00005e0003007a0c */ /* 0x000fe40004741270 */
[----:B------:R-:W-:Y:S02]  /*5a50*/  ISETP.LT.AND P3, PT, R24, c[0x0][0x178], !P0 ;  /* 0x00005e0018007a0c */ /* 0x000fe40004761270 */
[----:B------:R-:W-:Y:S02]  /*5a60*/  LEA R2, R0, R41, 0x8 ;  /* 0x0000002900027211 */ /* 0x000fe400078e40ff */
[----:B------:R-:W-:Y:S02]  /*5a70*/  ISETP.LT.AND P4, PT, R25, c[0x0][0x178], !P0 ;  /* 0x00005e0019007a0c */ /* 0x000fe40004781270 */
[----:B------:R-:W-:-:S02]  /*5a80*/  ISETP.LT.AND P5, PT, R26, c[0x0][0x178], !P0 ;  /* 0x00005e001a007a0c */ /* 0x000fc400047a1270 */
[----:B------:R-:W-:Y:S02]  /*5a90*/  ISETP.LT.AND P0, PT, R28, c[0x0][0x178], !P0 ;  /* 0x00005e001c007a0c */ /* 0x000fe40004701270 */
[-C--:B------:R-:W-:Y:S02]  /*5aa0*/  LEA R25, R25, R41.reuse, 0x8 ;  /* 0x0000002919197211 */ /* 0x080fe400078e40ff */
[----:B-1----:R-:W-:Y:S01]  /*5ab0*/  LEA R20, R3, R41, 0x8 ;  /* 0x0000002903147211 */ /* 0x002fe200078e40ff */
[----:B------:R-:W-:Y:S01]  /*5ac0*/  IMAD.WIDE R2, R2, R37, c[0x0][0x170] ;  /* 0x00005c0002027625 */ /* 0x000fe200078e0225 */
[-C--:B------:R-:W-:Y:S02]  /*5ad0*/  LEA R26, R26, R41.reuse, 0x8 ;  /* 0x000000291a1a7211 */ /* 0x080fe400078e40ff */
[----:B--2---:R-:W-:Y:S01]  /*5ae0*/  LEA R22, R24, R41, 0x8 ;  /* 0x0000002918167211 */ /* 0x004fe200078e40ff */
[-C--:B------:R-:W-:Y:S01]  /*5af0*/  IMAD.WIDE R20, R20, R37.reuse, c[0x0][0x170] ;  /* 0x00005c0014147625 */ /* 0x080fe200078e0225 */
[----:B---3--:R1:W-:Y:S03]  /*5b00*/  @P1 STG.E.128 [R2.64], R8 ;  /* 0x0000000802001986 */ /* 0x0083e6000c101d0a */
[-C--:B------:R-:W-:Y:S01]  /*5b10*/  IMAD.WIDE R22, R22, R37.reuse, c[0x0][0x170] ;  /* 0x00005c0016167625 */ /* 0x080fe200078e0225 */
[----:B----4-:R1:W-:Y:S03]  /*5b20*/  @P2 STG.E.128 [R20.64], R4 ;  /* 0x0000000414002986 */ /* 0x0103e6000c101d0a */
[-C--:B------:R-:W-:Y:S01]  /*5b30*/  IMAD.WIDE R24, R25, R37.reuse, c[0x0][0x170] ;  /* 0x00005c0019187625 */ /* 0x080fe200078e0225 */
[----:B------:R1:W-:Y:S03]  /*5b40*/  @P3 STG.E.128 [R22.64], R12 ;  /* 0x0000000c16003986 */ /* 0x0003e6000c101d0a */
[----:B------:R-:W-:Y:S01]  /*5b50*/  IMAD.WIDE R26, R26, R37, c[0x0][0x170] ;  /* 0x00005c001a1a7625 */ /* 0x000fe200078e0225 */
[----:B------:R1:W-:Y:S04]  /*5b60*/  @P4 STG.E.128 [R24.64], R16 ;  /* 0x0000001018004986 */ /* 0x0003e8000c101d0a */
[----:B------:R1:W-:Y:S01]  /*5b70*/  @P5 STG.E.128 [R26.64], R32 ;  /* 0x000000201a005986 */ /* 0x0003e2000c101d0a */
[----:B------:R-:W-:Y:S05]  /*5b80*/  @!P0 EXIT ;  /* 0x000000000000894d */ /* 0x000fea0003800000 */
[----:B-1----:R-:W1:Y:S01]  /*5b90*/  LDS.128 R4, [R40+0x3300] ;  /* 0x0033000028047984 */ /* 0x002e620000000c00 */
[----:B------:R-:W-:-:S05]  /*5ba0*/  LEA R2, R28, R41, 0x8 ;  /* 0x000000291c027211 */ /* 0x000fca00078e40ff */
[----:B------:R-:W-:-:S05]  /*5bb0*/  IMAD.WIDE R2, R2, R37, c[0x0][0x170] ;  /* 0x00005c0002027625 */ /* 0x000fca00078e0225 */
[----:B-1----:R-:W-:Y:S01]  /*5bc0*/  STG.E.128 [R2.64], R4 ;  /* 0x0000000402007986 */ /* 0x002fe2000c101d0a */
[----:B------:R-:W-:Y:S05]  /*5bd0*/  EXIT ;  /* 0x000000000000794d */ /* 0x000fea0003800000 */
.L_x_2:
[----:B------:R-:W-:-:S00]  /*5be0*/  BRA `(.L_x_2) ;  /* 0xfffffff000007947 */ /* 0x000fc0000383ffff */
[----:B------:R-:W-:-:S00]  /*5bf0*/  NOP ;  /* 0x0000000000007918 */ /* 0x000fc00000000000 */
        /* <DEDUP_REMOVED lines=8> */
.L_x_3:


//--------------------- .nv.shared.triton_mm      --------------------------
	.section	.nv.shared.triton_mm,"aw",@nobits
	.align	16
